	.target	sm_90a

	.elftype	@"ET_EXEC"


//--------------------- .note.nv.tkinfo           --------------------------
	.section	.note.nv.tkinfo,"",@"SHT_NOTE"
	.sectionflags	@"SHF_NOTE_NV_TKINFO"
	.tkinfo
        /*0018*/ 	.word	0x00000002
        /*0030*/ 	.string	""
        /*0030*/ 	.string	"ptxas"
        /*0030*/ 	.string	"Cuda compilation tools, release 13.0, V13.0.88"
        /*0030*/ 	.string	"Build cuda_13.0.r13.0/compiler.36424714_0"
        /*0030*/ 	.string	"-arch sm_90a -m 64 "



//--------------------- .note.nv.cuinfo           --------------------------
	.section	.note.nv.cuinfo,"",@"SHT_NOTE"
	.sectionflags	@"SHF_NOTE_NV_CUINFO"
        /*0018*/ 	.short	0x0002
        /*001a*/ 	.short	0x005a
        /*001c*/ 	.short	0x0082
	.zero		2


//--------------------- .nv.info                  --------------------------
	.section	.nv.info,"",@"SHT_CUDA_INFO"
	.align	4


	//----- nvinfo : EIATTR_REGCOUNT
	.align		4
        /*0000*/ 	.byte	0x04, 0x2f
        /*0002*/ 	.short	(.L_15 - .L_14)
	.align		4
.L_14:
        /*0004*/ 	.word	index@(_ZN7cutlass13device_kernelINS_4gemm6kernel13GemmUniversalIN4cute5tupleIJiiiiEEENS1_10collective13CollectiveMmaINS1_34MainloopSm90TmaGmmaWarpSpecializedILi7ENS5_IJNS4_1CILi4EEESB_NSA_ILi1EEEEEENS1_32KernelTmaWarpSpecializedPingpongEEENS5_IJNSA_ILi64EEESG_SG_EEEfNS5_IJlSC_lEEEfSI_NS4_8TiledMMAINS4_8MMA_AtomIJNS4_4SM904GMMA29MMA_64x64x8_F32TF32TF32_SS_TNILNSM_7ScaleInE1ELSO_1EEEEEENS4_6LayoutINS5_IJSC_SC_SC_EEENS5_IJNSA_ILi0EEEST_ST_EEEEENS5_IJNS4_10UnderscoreESW_SW_EEEEENS4_23SM90_TMA_LOAD_MULTICASTENS4_14ComposedLayoutINS4_7SwizzleILi3ELi4ELi3EEENS4_18smem_ptr_flag_bitsILi32EEENSR_INS5_IJNSA_ILi8EEENSA_ILi32EEEEEENS5_IJS16_SC_EEEEEEEvNS4_8identityESZ_S1A_vS1B_EENS_8epilogue10collective6detail29Sm90TmaWarpSpecializedAdapterINS1E_15DefaultEpilogueIfSI_SI_NS1D_6thread17LinearCombinationIfLi1EffLNS1I_9ScaleType4KindE0ELNS_15FloatRoundStyleE2EfEENS1_15EpilogueDefaultEEEEEvvEEEEvNT_6ParamsE)
        /*0008*/ 	.word	0x000000a8


	//----- nvinfo : EIATTR_FRAME_SIZE
	.align		4
.L_15:
        /*000c*/ 	.byte	0x04, 0x11
        /*000e*/ 	.short	(.L_17 - .L_16)
	.align		4
.L_16:
        /*0010*/ 	.word	index@(_ZN7cutlass13device_kernelINS_4gemm6kernel13GemmUniversalIN4cute5tupleIJiiiiEEENS1_10collective13CollectiveMmaINS1_34MainloopSm90TmaGmmaWarpSpecializedILi7ENS5_IJNS4_1CILi4EEESB_NSA_ILi1EEEEEENS1_32KernelTmaWarpSpecializedPingpongEEENS5_IJNSA_ILi64EEESG_SG_EEEfNS5_IJlSC_lEEEfSI_NS4_8TiledMMAINS4_8MMA_AtomIJNS4_4SM904GMMA29MMA_64x64x8_F32TF32TF32_SS_TNILNSM_7ScaleInE1ELSO_1EEEEEENS4_6LayoutINS5_IJSC_SC_SC_EEENS5_IJNSA_ILi0EEEST_ST_EEEEENS5_IJNS4_10UnderscoreESW_SW_EEEEENS4_23SM90_TMA_LOAD_MULTICASTENS4_14ComposedLayoutINS4_7SwizzleILi3ELi4ELi3EEENS4_18smem_ptr_flag_bitsILi32EEENSR_INS5_IJNSA_ILi8EEENSA_ILi32EEEEEENS5_IJS16_SC_EEEEEEEvNS4_8identityESZ_S1A_vS1B_EENS_8epilogue10collective6detail29Sm90TmaWarpSpecializedAdapterINS1E_15DefaultEpilogueIfSI_SI_NS1D_6thread17LinearCombinationIfLi1EffLNS1I_9ScaleType4KindE0ELNS_15FloatRoundStyleE2EfEENS1_15EpilogueDefaultEEEEEvvEEEEvNT_6ParamsE)
        /*0014*/ 	.word	0x00000008


	//----- nvinfo : EIATTR_MIN_STACK_SIZE
	.align		4
.L_17:
        /*0018*/ 	.byte	0x04, 0x12
        /*001a*/ 	.short	(.L_19 - .L_18)
	.align		4
.L_18:
        /*001c*/ 	.word	index@(_ZN7cutlass13device_kernelINS_4gemm6kernel13GemmUniversalIN4cute5tupleIJiiiiEEENS1_10collective13CollectiveMmaINS1_34MainloopSm90TmaGmmaWarpSpecializedILi7ENS5_IJNS4_1CILi4EEESB_NSA_ILi1EEEEEENS1_32KernelTmaWarpSpecializedPingpongEEENS5_IJNSA_ILi64EEESG_SG_EEEfNS5_IJlSC_lEEEfSI_NS4_8TiledMMAINS4_8MMA_AtomIJNS4_4SM904GMMA29MMA_64x64x8_F32TF32TF32_SS_TNILNSM_7ScaleInE1ELSO_1EEEEEENS4_6LayoutINS5_IJSC_SC_SC_EEENS5_IJNSA_ILi0EEEST_ST_EEEEENS5_IJNS4_10UnderscoreESW_SW_EEEEENS4_23SM90_TMA_LOAD_MULTICASTENS4_14ComposedLayoutINS4_7SwizzleILi3ELi4ELi3EEENS4_18smem_ptr_flag_bitsILi32EEENSR_INS5_IJNSA_ILi8EEENSA_ILi32EEEEEENS5_IJS16_SC_EEEEEEEvNS4_8identityESZ_S1A_vS1B_EENS_8epilogue10collective6detail29Sm90TmaWarpSpecializedAdapterINS1E_15DefaultEpilogueIfSI_SI_NS1D_6thread17LinearCombinationIfLi1EffLNS1I_9ScaleType4KindE0ELNS_15FloatRoundStyleE2EfEENS1_15EpilogueDefaultEEEEEvvEEEEvNT_6ParamsE)
        /*0020*/ 	.word	0x00000008
.L_19:


//--------------------- .nv.compat                --------------------------
	.section	.nv.compat,"",@"SHT_CUDA_COMPAT_INFO"
	.align	4
        /*0000*/ 	.byte	0x02, 0x09, 0x01, 0x00, 0x02, 0x02, 0x04, 0x00, 0x02, 0x05, 0x05, 0x00, 0x03, 0x07, 0x01, 0x01
        /*0010*/ 	.byte	0x02, 0x03, 0x01, 0x00, 0x02, 0x06, 0x01, 0x00, 0x04, 0x0b, 0x08, 0x00, 0x00, 0x00, 0x00, 0x00
        /*0020*/ 	.byte	0x00, 0x00, 0x00, 0x00


//--------------------- .nv.info._ZN7cutlass13device_kernelINS_4gemm6kernel13GemmUniversalIN4cute5tupleIJiiiiEEENS1_10collective13CollectiveMmaINS1_34MainloopSm90TmaGmmaWarpSpecializedILi7ENS5_IJNS4_1CILi4EEESB_NSA_ILi1EEEEEENS1_32KernelTmaWarpSpecializedPingpongEEENS5_IJNSA_ILi64EEESG_SG_EEEfNS5_IJlSC_lEEEfSI_NS4_8TiledMMAINS4_8MMA_AtomIJNS4_4SM904GMMA29MMA_64x64x8_F32TF32TF32_SS_TNILNSM_7ScaleInE1ELSO_1EEEEEENS4_6LayoutINS5_IJSC_SC_SC_EEENS5_IJNSA_ILi0EEEST_ST_EEEEENS5_IJNS4_10UnderscoreESW_SW_EEEEENS4_23SM90_TMA_LOAD_MULTICASTENS4_14ComposedLayoutINS4_7SwizzleILi3ELi4ELi3EEENS4_18smem_ptr_flag_bitsILi32EEENSR_INS5_IJNSA_ILi8EEENSA_ILi32EEEEEENS5_IJS16_SC_EEEEEEEvNS4_8identityESZ_S1A_vS1B_EENS_8epilogue10collective6detail29Sm90TmaWarpSpecializedAdapterINS1E_15DefaultEpilogueIfSI_SI_NS1D_6thread17LinearCombinationIfLi1EffLNS1I_9ScaleType4KindE0ELNS_15FloatRoundStyleE2EfEENS1_15EpilogueDefaultEEEEEvvEEEEvNT_6ParamsE --------------------------
	.section	.nv.info._ZN7cutlass13device_kernelINS_4gemm6kernel13GemmUniversalIN4cute5tupleIJiiiiEEENS1_10collective13CollectiveMmaINS1_34MainloopSm90TmaGmmaWarpSpecializedILi7ENS5_IJNS4_1CILi4EEESB_NSA_ILi1EEEEEENS1_32KernelTmaWarpSpecializedPingpongEEENS5_IJNSA_ILi64EEESG_SG_EEEfNS5_IJlSC_lEEEfSI_NS4_8TiledMMAINS4_8MMA_AtomIJNS4_4SM904GMMA29MMA_64x64x8_F32TF32TF32_SS_TNILNSM_7ScaleInE1ELSO_1EEEEEENS4_6LayoutINS5_IJSC_SC_SC_EEENS5_IJNSA_ILi0EEEST_ST_EEEEENS5_IJNS4_10UnderscoreESW_SW_EEEEENS4_23SM90_TMA_LOAD_MULTICASTENS4_14ComposedLayoutINS4_7SwizzleILi3ELi4ELi3EEENS4_18smem_ptr_flag_bitsILi32EEENSR_INS5_IJNSA_ILi8EEENSA_ILi32EEEEEENS5_IJS16_SC_EEEEEEEvNS4_8identityESZ_S1A_vS1B_EENS_8epilogue10collective6detail29Sm90TmaWarpSpecializedAdapterINS1E_15DefaultEpilogueIfSI_SI_NS1D_6thread17LinearCombinationIfLi1EffLNS1I_9ScaleType4KindE0ELNS_15FloatRoundStyleE2EfEENS1_15EpilogueDefaultEEEEEvvEEEEvNT_6ParamsE,"",@"SHT_CUDA_INFO"
	.sectionflags	@""
	.align	4


	//----- nvinfo : EIATTR_CUDA_API_VERSION
	.align		4
        /*0000*/ 	.byte	0x04, 0x37
        /*0002*/ 	.short	(.L_21 - .L_20)
.L_20:
        /*0004*/ 	.word	0x00000082


	//----- nvinfo : EIATTR_KPARAM_INFO
	.align		4
.L_21:
        /*0008*/ 	.byte	0x04, 0x17
        /*000a*/ 	.short	(.L_23 - .L_22)
.L_22:
        /*000c*/ 	.word	0x00000000
        /*0010*/ 	.short	0x0000
        /*0012*/ 	.short	0x0070
        /*0014*/ 	.byte	0x00, 0xf0, 0x01, 0x10


	//----- nvinfo : EIATTR_SPARSE_MMA_MASK
	.align		4
.L_23:
        /*0018*/ 	.byte	0x03, 0x50
        /*001a*/ 	.short	0x0000


	//----- nvinfo : EIATTR_MAXREG_COUNT
	.align		4
        /*001c*/ 	.byte	0x03, 0x1b
        /*001e*/ 	.short	0x00a8


	//----- nvinfo : EIATTR_NUM_BARRIERS
	.align		4
        /*0020*/ 	.byte	0x02, 0x4c
        /*0022*/ 	.byte	0x01
	.zero		1


	//----- nvinfo : EIATTR_EXTERNS
	.align		4
        /*0024*/ 	.byte	0x04, 0x0f
        /*0026*/ 	.short	(.L_25 - .L_24)


	//   ....[0]....
	.align		4
.L_24:
        /*0028*/ 	.word	index@(__assertfail)


	//----- nvinfo : EIATTR_ANNOTATIONS
	.align		4
.L_25:
        /*002c*/ 	.byte	0x04, 0x55
        /*002e*/ 	.short	(.L_27 - .L_26)


	//   ....[0]....
.L_26:
        /*0030*/ 	.word	0x00000001
        /*0034*/ 	.byte	0x30, 0x0e, 0x00, 0x00, 0x01, 0x00, 0x00, 0x00, 0x00, 0x15, 0x00, 0x00, 0x01, 0x00, 0x00, 0x00
        /*0044*/ 	.byte	0xb0, 0x43, 0x00, 0x00, 0x01, 0x00, 0x00, 0x00, 0x00, 0x52, 0x00, 0x00


	//----- nvinfo : EIATTR_MERCURY_ISA_VERSION
	.align		4
.L_27:
        /*0050*/ 	.byte	0x03, 0x5f
        /*0052*/ 	.short	0x0101


	//----- nvinfo : EIATTR_INT_WARP_WIDE_INSTR_OFFSETS
	.align		4
        /*0054*/ 	.byte	0x04, 0x31
        /*0056*/ 	.short	(.L_29 - .L_28)


	//   ....[0]....
.L_28:
        /*0058*/ 	.word	0x00000560


	//   ....[1]....
        /*005c*/ 	.word	0x00000600


	//   ....[2]....
        /*0060*/ 	.word	0x00000620


	//   ....[3]....
        /*0064*/ 	.word	0x00000630


	//   ....[4]....
        /*0068*/ 	.word	0x00000680


	//   ....[5]....
        /*006c*/ 	.word	0x000006a0


	//   ....[6]....
        /*0070*/ 	.word	0x000007f0


	//   ....[7]....
        /*0074*/ 	.word	0x00000830


	//----- nvinfo : EIATTR_COOP_GROUP_MASK_REGIDS
	.align		4
.L_29:
        /*0078*/ 	.byte	0x04, 0x29
        /*007a*/ 	.short	(.L_31 - .L_30)


	//   ....[0]....
.L_30:
        /*007c*/ 	.word	0xffffffff


	//   ....[1]....
        /*0080*/ 	.word	0xffffffff


	//   ....[2]....
        /*0084*/ 	.word	0xffffffff


	//   ....[3]....
        /*0088*/ 	.word	0xffffffff


	//   ....[4]....
        /*008c*/ 	.word	0xffffffff


	//   ....[5]....
        /*0090*/ 	.word	0xffffffff


	//   ....[6]....
        /*0094*/ 	.word	0xffffffff


	//----- nvinfo : EIATTR_COOP_GROUP_INSTR_OFFSETS
	.align		4
.L_31:
        /*0098*/ 	.byte	0x04, 0x28
        /*009a*/ 	.short	(.L_33 - .L_32)


	//   ....[0]....
.L_32:
        /*009c*/ 	.word	0x00000070


	//   ....[1]....
        /*00a0*/ 	.word	0x00000080


	//   ....[2]....
        /*00a4*/ 	.word	0x00000140


	//   ....[3]....
        /*00a8*/ 	.word	0x00000330


	//   ....[4]....
        /*00ac*/ 	.word	0x00000370


	//   ....[5]....
        /*00b0*/ 	.word	0x000003b0


	//   ....[6]....
        /*00b4*/ 	.word	0x000009e0


	//----- nvinfo : EIATTR_REG_RECONFIG
	.align		4
.L_33:
        /*00b8*/ 	.byte	0x01, 0x54
	.zero		2


	//----- nvinfo : EIATTR_SYSCALL_OFFSETS
	.align		4
        /*00bc*/ 	.byte	0x04, 0x46
        /*00be*/ 	.short	(.L_35 - .L_34)


	//   ....[0]....
.L_34:
        /*00c0*/ 	.word	0x000019f0


	//----- nvinfo : EIATTR_MBARRIER_INSTR_OFFSETS
	.align		4
.L_35:
        /*00c4*/ 	.byte	0x04, 0x39
        /*00c6*/ 	.short	(.L_37 - .L_36)


	//   ....[0]....
.L_36:
        /*00c8*/ 	.word	0x00000240
        /*00cc*/ 	.word	0x000000ff
        /*00d0*/ 	.word	0x00000000
        /*00d4*/ 	.short	0x0100
        /*00d6*/ 	.byte	0x08
	.zero		1


	//   ....[1]....
        /*00d8*/ 	.word	0x00000250
        /*00dc*/ 	.word	0x000000ff
        /*00e0*/ 	.word	0x00000038
        /*00e4*/ 	.short	0x0100
        /*00e6*/ 	.byte	0x08
	.zero		1


	//   ....[2]....
        /*00e8*/ 	.word	0x00000260
        /*00ec*/ 	.word	0x000000ff
        /*00f0*/ 	.word	0x00000008
        /*00f4*/ 	.short	0x0100
        /*00f6*/ 	.byte	0x08
	.zero		1


	//   ....[3]....
        /*00f8*/ 	.word	0x00000270
        /*00fc*/ 	.word	0x000000ff
        /*0100*/ 	.word	0x00000040
        /*0104*/ 	.short	0x0100
        /*0106*/ 	.byte	0x08
	.zero		1


	//   ....[4]....
        /*0108*/ 	.word	0x00000280
        /*010c*/ 	.word	0x000000ff
        /*0110*/ 	.word	0x00000010
        /*0114*/ 	.short	0x0100
        /*0116*/ 	.byte	0x08
	.zero		1


	//   ....[5]....
        /*0118*/ 	.word	0x00000290
        /*011c*/ 	.word	0x000000ff
        /*0120*/ 	.word	0x00000048
        /*0124*/ 	.short	0x0100
        /*0126*/ 	.byte	0x08
	.zero		1


	//   ....[6]....
        /*0128*/ 	.word	0x000002a0
        /*012c*/ 	.word	0x000000ff
        /*0130*/ 	.word	0x00000018
        /*0134*/ 	.short	0x0100
        /*0136*/ 	.byte	0x08
	.zero		1


	//   ....[7]....
        /*0138*/ 	.word	0x000002b0
        /*013c*/ 	.word	0x000000ff
        /*0140*/ 	.word	0x00000050
        /*0144*/ 	.short	0x0100
        /*0146*/ 	.byte	0x08
	.zero		1


	//   ....[8]....
        /*0148*/ 	.word	0x000002c0
        /*014c*/ 	.word	0x000000ff
        /*0150*/ 	.word	0x00000020
        /*0154*/ 	.short	0x0100
        /*0156*/ 	.byte	0x08
	.zero		1


	//   ....[9]....
        /*0158*/ 	.word	0x000002d0
        /*015c*/ 	.word	0x000000ff
        /*0160*/ 	.word	0x00000058
        /*0164*/ 	.short	0x0100
        /*0166*/ 	.byte	0x08
	.zero		1


	//   ....[10]....
        /*0168*/ 	.word	0x000002e0
        /*016c*/ 	.word	0x000000ff
        /*0170*/ 	.word	0x00000028
        /*0174*/ 	.short	0x0100
        /*0176*/ 	.byte	0x08
	.zero		1


	//   ....[11]....
        /*0178*/ 	.word	0x000002f0
        /*017c*/ 	.word	0x000000ff
        /*0180*/ 	.word	0x00000060
        /*0184*/ 	.short	0x0100
        /*0186*/ 	.byte	0x08
	.zero		1


	//   ....[12]....
        /*0188*/ 	.word	0x00000300
        /*018c*/ 	.word	0x000000ff
        /*0190*/ 	.word	0x00000030
        /*0194*/ 	.short	0x0100
        /*0196*/ 	.byte	0x08
	.zero		1


	//   ....[13]....
        /*0198*/ 	.word	0x00000310
        /*019c*/ 	.word	0x000000ff
        /*01a0*/ 	.word	0x00000068
        /*01a4*/ 	.short	0x0100
        /*01a6*/ 	.byte	0x08
	.zero		1


	//   ....[14]....
        /*01a8*/ 	.word	0x00000860
        /*01ac*/ 	.word	0x000000ff
        /*01b0*/ 	.word	0x000000a0
        /*01b4*/ 	.short	0x0100
        /*01b6*/ 	.byte	0x08
	.zero		1


	//   ....[15]....
        /*01b8*/ 	.word	0x00000900
        /*01bc*/ 	.word	0x000000ff
        /*01c0*/ 	.word	0x000000a8
        /*01c4*/ 	.short	0x0100
        /*01c6*/ 	.byte	0x08
	.zero		1


	//   ....[16]....
        /*01c8*/ 	.word	0x00000960
        /*01cc*/ 	.word	0x000000ff
        /*01d0*/ 	.word	0x00000080
        /*01d4*/ 	.short	0x0100
        /*01d6*/ 	.byte	0x09
	.zero		1


	//   ....[17]....
        /*01d8*/ 	.word	0x00000970
        /*01dc*/ 	.word	0x000000ff
        /*01e0*/ 	.word	0x00000088
        /*01e4*/ 	.short	0x0100
        /*01e6*/ 	.byte	0x09
	.zero		1


	//   ....[18]....
        /*01e8*/ 	.word	0x00000980
        /*01ec*/ 	.word	0x000000ff
        /*01f0*/ 	.word	0x00000090
        /*01f4*/ 	.short	0x0100
        /*01f6*/ 	.byte	0x09
	.zero		1


	//   ....[19]....
        /*01f8*/ 	.word	0x00000990
        /*01fc*/ 	.word	0x000000ff
        /*0200*/ 	.word	0x00000098
        /*0204*/ 	.short	0x0100
        /*0206*/ 	.byte	0x09
	.zero		1


	//   ....[20]....
        /*0208*/ 	.word	0x000018b0
        /*020c*/ 	.word	0x000000ff
        /*0210*/ 	.word	0xfffffff8
        /*0214*/ 	.short	0x010a
        /*0216*/ 	.byte	0x2b
	.zero		1


	//   ....[21]....
        /*0218*/ 	.word	0x00001a70
        /*021c*/ 	.word	0x00000003
        /*0220*/ 	.word	0x00000000
        /*0224*/ 	.short	0x010a
        /*0226*/ 	.byte	0x3f
	.zero		1


	//   ....[22]....
        /*0228*/ 	.word	0x00001ab0
        /*022c*/ 	.word	0x00000003
        /*0230*/ 	.word	0x00000000
        /*0234*/ 	.short	0x010a
        /*0236*/ 	.byte	0x3f
	.zero		1


	//   ....[23]....
        /*0238*/ 	.word	0x00001f70
        /*023c*/ 	.word	0x000000ff
        /*0240*/ 	.word	0x00000000
        /*0244*/ 	.short	0x010a
        /*0246*/ 	.byte	0x04
	.zero		1


	//   ....[24]....
        /*0248*/ 	.word	0x00001fb0
        /*024c*/ 	.word	0x000000ff
        /*0250*/ 	.word	0x00000000
        /*0254*/ 	.short	0x010a
        /*0256*/ 	.byte	0x04
	.zero		1


	//   ....[25]....
        /*0258*/ 	.word	0x000023d0
        /*025c*/ 	.word	0x00000005
        /*0260*/ 	.word	0x00000000
        /*0264*/ 	.short	0x0101
        /*0266*/ 	.byte	0x3f
	.zero		1


	//   ....[26]....
        /*0268*/ 	.word	0x000024e0
        /*026c*/ 	.word	0x00000003
        /*0270*/ 	.word	0x00000000
        /*0274*/ 	.short	0x0101
        /*0276*/ 	.byte	0x30
	.zero		1


	//   ....[27]....
        /*0278*/ 	.word	0x00002610
        /*027c*/ 	.word	0x00000000
        /*0280*/ 	.word	0x00000000
        /*0284*/ 	.short	0x0101
        /*0286*/ 	.byte	0x3f
	.zero		1


	//   ....[28]....
        /*0288*/ 	.word	0x00002690
        /*028c*/ 	.word	0x000000ff
        /*0290*/ 	.word	0x00000008
        /*0294*/ 	.short	0x010a
        /*0296*/ 	.byte	0x2b
	.zero		1


	//   ....[29]....
        /*0298*/ 	.word	0x000043f0
        /*029c*/ 	.word	0x00000000
        /*02a0*/ 	.word	0x00000000
        /*02a4*/ 	.short	0x0101
        /*02a6*/ 	.byte	0x30
	.zero		1


	//   ....[30]....
        /*02a8*/ 	.word	0x00004e60
        /*02ac*/ 	.word	0x0000000b
        /*02b0*/ 	.word	0x00000038
        /*02b4*/ 	.short	0x010a
        /*02b6*/ 	.byte	0x3f
	.zero		1


	//   ....[31]....
        /*02b8*/ 	.word	0x00005360
        /*02bc*/ 	.word	0x00000006
        /*02c0*/ 	.word	0x000000a8
        /*02c4*/ 	.short	0x0101
        /*02c6*/ 	.byte	0x3f
	.zero		1


	//   ....[32]....
        /*02c8*/ 	.word	0x00005a70
        /*02cc*/ 	.word	0x00000007
        /*02d0*/ 	.word	0x00000000
        /*02d4*/ 	.short	0x010a
        /*02d6*/ 	.byte	0x3f
	.zero		1


	//   ....[33]....
        /*02d8*/ 	.word	0x00005af0
        /*02dc*/ 	.word	0x00000006
        /*02e0*/ 	.word	0x00000000
        /*02e4*/ 	.short	0x010a
        /*02e6*/ 	.byte	0x3f
	.zero		1


	//   ....[34]....
        /*02e8*/ 	.word	0x00005b80
        /*02ec*/ 	.word	0x00000007
        /*02f0*/ 	.word	0x00000000
        /*02f4*/ 	.short	0x010a
        /*02f6*/ 	.byte	0x3f
	.zero		1


	//   ....[35]....
        /*02f8*/ 	.word	0x00005c10
        /*02fc*/ 	.word	0x00000006
        /*0300*/ 	.word	0x00000000
        /*0304*/ 	.short	0x010a
        /*0306*/ 	.byte	0x3f
	.zero		1


	//   ....[36]....
        /*0308*/ 	.word	0x00005ca0
        /*030c*/ 	.word	0x00000007
        /*0310*/ 	.word	0x00000000
        /*0314*/ 	.short	0x010a
        /*0316*/ 	.byte	0x3f
	.zero		1


	//   ....[37]....
        /*0318*/ 	.word	0x00005d30
        /*031c*/ 	.word	0x00000006
        /*0320*/ 	.word	0x00000000
        /*0324*/ 	.short	0x010a
        /*0326*/ 	.byte	0x3f
	.zero		1


	//   ....[38]....
        /*0328*/ 	.word	0x00005dc0
        /*032c*/ 	.word	0x00000005
        /*0330*/ 	.word	0x00000000
        /*0334*/ 	.short	0x010a
        /*0336*/ 	.byte	0x3f
	.zero		1


	//   ....[39]....
        /*0338*/ 	.word	0x00005e30
        /*033c*/ 	.word	0x00000003
        /*0340*/ 	.word	0xfffffff8
        /*0344*/ 	.short	0x010a
        /*0346*/ 	.byte	0x3f
	.zero		1


	//   ....[40]....
        /*0348*/ 	.word	0x00005e80
        /*034c*/ 	.word	0x00000003
        /*0350*/ 	.word	0x00000000
        /*0354*/ 	.short	0x010a
        /*0356*/ 	.byte	0x3f
	.zero		1


	//   ....[41]....
        /*0358*/ 	.word	0x00005ee0
        /*035c*/ 	.word	0x00000005
        /*0360*/ 	.word	0x00000000
        /*0364*/ 	.short	0x010a
        /*0366*/ 	.byte	0x3f
	.zero		1


	//   ....[42]....
        /*0368*/ 	.word	0x00005f40
        /*036c*/ 	.word	0x00000003
        /*0370*/ 	.word	0x00000008
        /*0374*/ 	.short	0x010a
        /*0376*/ 	.byte	0x3f
	.zero		1


	//   ....[43]....
        /*0378*/ 	.word	0x00006010
        /*037c*/ 	.word	0x0000000b
        /*0380*/ 	.word	0x00000038
        /*0384*/ 	.short	0x010a
        /*0386*/ 	.byte	0x3f
	.zero		1


	//   ....[44]....
        /*0388*/ 	.word	0x000060e0
        /*038c*/ 	.word	0x00000007
        /*0390*/ 	.word	0x00000000
        /*0394*/ 	.short	0x010a
        /*0396*/ 	.byte	0x3f
	.zero		1


	//   ....[45]....
        /*0398*/ 	.word	0x00006130
        /*039c*/ 	.word	0x00000006
        /*03a0*/ 	.word	0x00000000
        /*03a4*/ 	.short	0x010a
        /*03a6*/ 	.byte	0x3f
	.zero		1


	//   ....[46]....
        /*03a8*/ 	.word	0x00006180
        /*03ac*/ 	.word	0x00000007
        /*03b0*/ 	.word	0x00000000
        /*03b4*/ 	.short	0x010a
        /*03b6*/ 	.byte	0x3f
	.zero		1


	//   ....[47]....
        /*03b8*/ 	.word	0x000061d0
        /*03bc*/ 	.word	0x00000006
        /*03c0*/ 	.word	0x00000000
        /*03c4*/ 	.short	0x010a
        /*03c6*/ 	.byte	0x3f
	.zero		1


	//   ....[48]....
        /*03c8*/ 	.word	0x00006220
        /*03cc*/ 	.word	0x00000007
        /*03d0*/ 	.word	0x00000000
        /*03d4*/ 	.short	0x010a
        /*03d6*/ 	.byte	0x3f
	.zero		1


	//   ....[49]....
        /*03d8*/ 	.word	0x00006270
        /*03dc*/ 	.word	0x00000006
        /*03e0*/ 	.word	0x00000000
        /*03e4*/ 	.short	0x010a
        /*03e6*/ 	.byte	0x3f
	.zero		1


	//----- nvinfo : EIATTR_NUM_MBARRIERS
	.align		4
.L_37:
        /*03e8*/ 	.byte	0x03, 0x38
        /*03ea*/ 	.short	0x0014


	//----- nvinfo : EIATTR_EXIT_INSTR_OFFSETS
	.align		4
        /*03ec*/ 	.byte	0x04, 0x1c
        /*03ee*/ 	.short	(.L_39 - .L_38)


	//   ....[0]....
.L_38:
        /*03f0*/ 	.word	0x00001490


	//   ....[1]....
        /*03f4*/ 	.word	0x000014f0


	//   ....[2]....
        /*03f8*/ 	.word	0x00004a30


	//   ....[3]....
        /*03fc*/ 	.word	0x00004a60


	//   ....[4]....
        /*0400*/ 	.word	0x00005e10


	//----- nvinfo : EIATTR_MAX_THREADS
	.align		4
.L_39:
        /*0404*/ 	.byte	0x04, 0x05
        /*0406*/ 	.short	(.L_41 - .L_40)
.L_40:
        /*0408*/ 	.word	0x00000180
        /*040c*/ 	.word	0x00000001
        /*0410*/ 	.word	0x00000001


	//----- nvinfo : EIATTR_CRS_STACK_SIZE
	.align		4
.L_41:
        /*0414*/ 	.byte	0x04, 0x1e
        /*0416*/ 	.short	(.L_43 - .L_42)
.L_42:
        /*0418*/ 	.word	0x00000000


	//----- nvinfo : EIATTR_CBANK_PARAM_SIZE
	.align		4
.L_43:
        /*041c*/ 	.byte	0x03, 0x19
        /*041e*/ 	.short	0x0470


	//----- nvinfo : EIATTR_PARAM_CBANK
	.align		4
        /*0420*/ 	.byte	0x04, 0x0a
        /*0422*/ 	.short	(.L_45 - .L_44)
	.align		4
.L_44:
        /*0424*/ 	.word	index@(.nv.constant0._ZN7cutlass13device_kernelINS_4gemm6kernel13GemmUniversalIN4cute5tupleIJiiiiEEENS1_10collective13CollectiveMmaINS1_34MainloopSm90TmaGmmaWarpSpecializedILi7ENS5_IJNS4_1CILi4EEESB_NSA_ILi1EEEEEENS1_32KernelTmaWarpSpecializedPingpongEEENS5_IJNSA_ILi64EEESG_SG_EEEfNS5_IJlSC_lEEEfSI_NS4_8TiledMMAINS4_8MMA_AtomIJNS4_4SM904GMMA29MMA_64x64x8_F32TF32TF32_SS_TNILNSM_7ScaleInE1ELSO_1EEEEEENS4_6LayoutINS5_IJSC_SC_SC_EEENS5_IJNSA_ILi0EEEST_ST_EEEEENS5_IJNS4_10UnderscoreESW_SW_EEEEENS4_23SM90_TMA_LOAD_MULTICASTENS4_14ComposedLayoutINS4_7SwizzleILi3ELi4ELi3EEENS4_18smem_ptr_flag_bitsILi32EEENSR_INS5_IJNSA_ILi8EEENSA_ILi32EEEEEENS5_IJS16_SC_EEEEEEEvNS4_8identityESZ_S1A_vS1B_EENS_8epilogue10collective6detail29Sm90TmaWarpSpecializedAdapterINS1E_15DefaultEpilogueIfSI_SI_NS1D_6thread17LinearCombinationIfLi1EffLNS1I_9ScaleType4KindE0ELNS_15FloatRoundStyleE2EfEENS1_15EpilogueDefaultEEEEEvvEEEEvNT_6ParamsE)
        /*0428*/ 	.short	0x0210
        /*042a*/ 	.short	0x0470


	//----- nvinfo : EIATTR_SW_WAR
	.align		4
.L_45:
        /*042c*/ 	.byte	0x04, 0x36
        /*042e*/ 	.short	(.L_47 - .L_46)
.L_46:
        /*0430*/ 	.word	0x00000008
.L_47:


//--------------------- .nv.callgraph             --------------------------
	.section	.nv.callgraph,"",@"SHT_CUDA_CALLGRAPH"
	.align	4
	.sectionentsize	8
	.align		4
        /*0000*/ 	.word	0x00000000
	.align		4
        /*0004*/ 	.word	0xffffffff
	.align		4
        /*0008*/ 	.word	index@(_ZN7cutlass13device_kernelINS_4gemm6kernel13GemmUniversalIN4cute5tupleIJiiiiEEENS1_10collective13CollectiveMmaINS1_34MainloopSm90TmaGmmaWarpSpecializedILi7ENS5_IJNS4_1CILi4EEESB_NSA_ILi1EEEEEENS1_32KernelTmaWarpSpecializedPingpongEEENS5_IJNSA_ILi64EEESG_SG_EEEfNS5_IJlSC_lEEEfSI_NS4_8TiledMMAINS4_8MMA_AtomIJNS4_4SM904GMMA29MMA_64x64x8_F32TF32TF32_SS_TNILNSM_7ScaleInE1ELSO_1EEEEEENS4_6LayoutINS5_IJSC_SC_SC_EEENS5_IJNSA_ILi0EEEST_ST_EEEEENS5_IJNS4_10UnderscoreESW_SW_EEEEENS4_23SM90_TMA_LOAD_MULTICASTENS4_14ComposedLayoutINS4_7SwizzleILi3ELi4ELi3EEENS4_18smem_ptr_flag_bitsILi32EEENSR_INS5_IJNSA_ILi8EEENSA_ILi32EEEEEENS5_IJS16_SC_EEEEEEEvNS4_8identityESZ_S1A_vS1B_EENS_8epilogue10collective6detail29Sm90TmaWarpSpecializedAdapterINS1E_15DefaultEpilogueIfSI_SI_NS1D_6thread17LinearCombinationIfLi1EffLNS1I_9ScaleType4KindE0ELNS_15FloatRoundStyleE2EfEENS1_15EpilogueDefaultEEEEEvvEEEEvNT_6ParamsE)
	.align		4
        /*000c*/ 	.word	index@(__assertfail)
	.align		4
        /*0010*/ 	.word	0x00000000
	.align		4
        /*0014*/ 	.word	0xfffffffe
	.align		4
        /*0018*/ 	.word	0x00000000
	.align		4
        /*001c*/ 	.word	0xfffffffd
	.align		4
        /*0020*/ 	.word	0x00000000
	.align		4
        /*0024*/ 	.word	0xfffffffc


//--------------------- .nv.constant4             --------------------------
	.section	.nv.constant4,"a",@progbits
	.align	8
	.align		8
.nv.constant4:
        /*0000*/ 	.dword	__assertfail
	.align		8
        /*0008*/ 	.dword	__unnamed_1
	.align		8
        /*0010*/ 	.dword	_ZN40_INTERNAL_ddc639ea_4_k_cu_1345ab44_302204cuda3std3__45__cpo5beginE
	.align		8
        /*0018*/ 	.dword	_ZN40_INTERNAL_ddc639ea_4_k_cu_1345ab44_302204cuda3std3__45__cpo3endE
	.align		8
        /*0020*/ 	.dword	_ZN40_INTERNAL_ddc639ea_4_k_cu_1345ab44_302204cuda3std3__45__cpo6cbeginE
	.align		8
        /*0028*/ 	.dword	_ZN40_INTERNAL_ddc639ea_4_k_cu_1345ab44_302204cuda3std3__45__cpo4cendE
	.align		8
        /*0030*/ 	.dword	_ZN40_INTERNAL_ddc639ea_4_k_cu_1345ab44_302204cuda3std3__442_GLOBAL__N__ddc639ea_4_k_cu_1345ab44_302206ignoreE
	.align		8
        /*0038*/ 	.dword	_ZN40_INTERNAL_ddc639ea_4_k_cu_1345ab44_302204cuda3std3__419piecewise_constructE
	.align		8
        /*0040*/ 	.dword	_ZN40_INTERNAL_ddc639ea_4_k_cu_1345ab44_302204cuda3std3__48in_placeE
	.align		8
        /*0048*/ 	.dword	_ZN40_INTERNAL_ddc639ea_4_k_cu_1345ab44_302204cuda3std6ranges3__45__cpo4swapE
	.align		8
        /*0050*/ 	.dword	_ZN40_INTERNAL_ddc639ea_4_k_cu_1345ab44_302204cuda3std6ranges3__45__cpo9iter_moveE
	.align		8
        /*0058*/ 	.dword	_ZN40_INTERNAL_ddc639ea_4_k_cu_1345ab44_302204cute7productE
	.align		8
        /*0060*/ 	.dword	_ZN40_INTERNAL_ddc639ea_4_k_cu_1345ab44_302204cute1_E
	.align		8
        /*0068*/ 	.dword	$str$22
	.align		8
        /*0070*/ 	.dword	$str$23


//--------------------- .text._ZN7cutlass13device_kernelINS_4gemm6kernel13GemmUniversalIN4cute5tupleIJiiiiEEENS1_10collective13CollectiveMmaINS1_34MainloopSm90TmaGmmaWarpSpecializedILi7ENS5_IJNS4_1CILi4EEESB_NSA_ILi1EEEEEENS1_32KernelTmaWarpSpecializedPingpongEEENS5_IJNSA_ILi64EEESG_SG_EEEfNS5_IJlSC_lEEEfSI_NS4_8TiledMMAINS4_8MMA_AtomIJNS4_4SM904GMMA29MMA_64x64x8_F32TF32TF32_SS_TNILNSM_7ScaleInE1ELSO_1EEEEEENS4_6LayoutINS5_IJSC_SC_SC_EEENS5_IJNSA_ILi0EEEST_ST_EEEEENS5_IJNS4_10UnderscoreESW_SW_EEEEENS4_23SM90_TMA_LOAD_MULTICASTENS4_14ComposedLayoutINS4_7SwizzleILi3ELi4ELi3EEENS4_18smem_ptr_flag_bitsILi32EEENSR_INS5_IJNSA_ILi8EEENSA_ILi32EEEEEENS5_IJS16_SC_EEEEEEEvNS4_8identityESZ_S1A_vS1B_EENS_8epilogue10collective6detail29Sm90TmaWarpSpecializedAdapterINS1E_15DefaultEpilogueIfSI_SI_NS1D_6thread17LinearCombinationIfLi1EffLNS1I_9ScaleType4KindE0ELNS_15FloatRoundStyleE2EfEENS1_15EpilogueDefaultEEEEEvvEEEEvNT_6ParamsE --------------------------
	.section	.text._ZN7cutlass13device_kernelINS_4gemm6kernel13GemmUniversalIN4cute5tupleIJiiiiEEENS1_10collective13CollectiveMmaINS1_34MainloopSm90TmaGmmaWarpSpecializedILi7ENS5_IJNS4_1CILi4EEESB_NSA_ILi1EEEEEENS1_32KernelTmaWarpSpecializedPingpongEEENS5_IJNSA_ILi64EEESG_SG_EEEfNS5_IJlSC_lEEEfSI_NS4_8TiledMMAINS4_8MMA_AtomIJNS4_4SM904GMMA29MMA_64x64x8_F32TF32TF32_SS_TNILNSM_7ScaleInE1ELSO_1EEEEEENS4_6LayoutINS5_IJSC_SC_SC_EEENS5_IJNSA_ILi0EEEST_ST_EEEEENS5_IJNS4_10UnderscoreESW_SW_EEEEENS4_23SM90_TMA_LOAD_MULTICASTENS4_14ComposedLayoutINS4_7SwizzleILi3ELi4ELi3EEENS4_18smem_ptr_flag_bitsILi32EEENSR_INS5_IJNSA_ILi8EEENSA_ILi32EEEEEENS5_IJS16_SC_EEEEEEEvNS4_8identityESZ_S1A_vS1B_EENS_8epilogue10collective6detail29Sm90TmaWarpSpecializedAdapterINS1E_15DefaultEpilogueIfSI_SI_NS1D_6thread17LinearCombinationIfLi1EffLNS1I_9ScaleType4KindE0ELNS_15FloatRoundStyleE2EfEENS1_15EpilogueDefaultEEEEEvvEEEEvNT_6ParamsE,"ax",@progbits
	.align	128
.text._ZN7cutlass13device_kernelINS_4gemm6kernel13GemmUniversalIN4cute5tupleIJiiiiEEENS1_10collective13CollectiveMmaINS1_34MainloopSm90TmaGmmaWarpSpecializedILi7ENS5_IJNS4_1CILi4EEESB_NSA_ILi1EEEEEENS1_32KernelTmaWarpSpecializedPingpongEEENS5_IJNSA_ILi64EEESG_SG_EEEfNS5_IJlSC_lEEEfSI_NS4_8TiledMMAINS4_8MMA_AtomIJNS4_4SM904GMMA29MMA_64x64x8_F32TF32TF32_SS_TNILNSM_7ScaleInE1ELSO_1EEEEEENS4_6LayoutINS5_IJSC_SC_SC_EEENS5_IJNSA_ILi0EEEST_ST_EEEEENS5_IJNS4_10UnderscoreESW_SW_EEEEENS4_23SM90_TMA_LOAD_MULTICASTENS4_14ComposedLayoutINS4_7SwizzleILi3ELi4ELi3EEENS4_18smem_ptr_flag_bitsILi32EEENSR_INS5_IJNSA_ILi8EEENSA_ILi32EEEEEENS5_IJS16_SC_EEEEEEEvNS4_8identityESZ_S1A_vS1B_EENS_8epilogue10collective6detail29Sm90TmaWarpSpecializedAdapterINS1E_15DefaultEpilogueIfSI_SI_NS1D_6thread17LinearCombinationIfLi1EffLNS1I_9ScaleType4KindE0ELNS_15FloatRoundStyleE2EfEENS1_15EpilogueDefaultEEEEEvvEEEEvNT_6ParamsE:
        .type           _ZN7cutlass13device_kernelINS_4gemm6kernel13GemmUniversalIN4cute5tupleIJiiiiEEENS1_10collective13CollectiveMmaINS1_34MainloopSm90TmaGmmaWarpSpecializedILi7ENS5_IJNS4_1CILi4EEESB_NSA_ILi1EEEEEENS1_32KernelTmaWarpSpecializedPingpongEEENS5_IJNSA_ILi64EEESG_SG_EEEfNS5_IJlSC_lEEEfSI_NS4_8TiledMMAINS4_8MMA_AtomIJNS4_4SM904GMMA29MMA_64x64x8_F32TF32TF32_SS_TNILNSM_7ScaleInE1ELSO_1EEEEEENS4_6LayoutINS5_IJSC_SC_SC_EEENS5_IJNSA_ILi0EEEST_ST_EEEEENS5_IJNS4_10UnderscoreESW_SW_EEEEENS4_23SM90_TMA_LOAD_MULTICASTENS4_14ComposedLayoutINS4_7SwizzleILi3ELi4ELi3EEENS4_18smem_ptr_flag_bitsILi32EEENSR_INS5_IJNSA_ILi8EEENSA_ILi32EEEEEENS5_IJS16_SC_EEEEEEEvNS4_8identityESZ_S1A_vS1B_EENS_8epilogue10collective6detail29Sm90TmaWarpSpecializedAdapterINS1E_15DefaultEpilogueIfSI_SI_NS1D_6thread17LinearCombinationIfLi1EffLNS1I_9ScaleType4KindE0ELNS_15FloatRoundStyleE2EfEENS1_15EpilogueDefaultEEEEEvvEEEEvNT_6ParamsE,@function
        .size           _ZN7cutlass13device_kernelINS_4gemm6kernel13GemmUniversalIN4cute5tupleIJiiiiEEENS1_10collective13CollectiveMmaINS1_34MainloopSm90TmaGmmaWarpSpecializedILi7ENS5_IJNS4_1CILi4EEESB_NSA_ILi1EEEEEENS1_32KernelTmaWarpSpecializedPingpongEEENS5_IJNSA_ILi64EEESG_SG_EEEfNS5_IJlSC_lEEEfSI_NS4_8TiledMMAINS4_8MMA_AtomIJNS4_4SM904GMMA29MMA_64x64x8_F32TF32TF32_SS_TNILNSM_7ScaleInE1ELSO_1EEEEEENS4_6LayoutINS5_IJSC_SC_SC_EEENS5_IJNSA_ILi0EEEST_ST_EEEEENS5_IJNS4_10UnderscoreESW_SW_EEEEENS4_23SM90_TMA_LOAD_MULTICASTENS4_14ComposedLayoutINS4_7SwizzleILi3ELi4ELi3EEENS4_18smem_ptr_flag_bitsILi32EEENSR_INS5_IJNSA_ILi8EEENSA_ILi32EEEEEENS5_IJS16_SC_EEEEEEEvNS4_8identityESZ_S1A_vS1B_EENS_8epilogue10collective6detail29Sm90TmaWarpSpecializedAdapterINS1E_15DefaultEpilogueIfSI_SI_NS1D_6thread17LinearCombinationIfLi1EffLNS1I_9ScaleType4KindE0ELNS_15FloatRoundStyleE2EfEENS1_15EpilogueDefaultEEEEEvvEEEEvNT_6ParamsE,(.L_x_145 - _ZN7cutlass13device_kernelINS_4gemm6kernel13GemmUniversalIN4cute5tupleIJiiiiEEENS1_10collective13CollectiveMmaINS1_34MainloopSm90TmaGmmaWarpSpecializedILi7ENS5_IJNS4_1CILi4EEESB_NSA_ILi1EEEEEENS1_32KernelTmaWarpSpecializedPingpongEEENS5_IJNSA_ILi64EEESG_SG_EEEfNS5_IJlSC_lEEEfSI_NS4_8TiledMMAINS4_8MMA_AtomIJNS4_4SM904GMMA29MMA_64x64x8_F32TF32TF32_SS_TNILNSM_7ScaleInE1ELSO_1EEEEEENS4_6LayoutINS5_IJSC_SC_SC_EEENS5_IJNSA_ILi0EEEST_ST_EEEEENS5_IJNS4_10UnderscoreESW_SW_EEEEENS4_23SM90_TMA_LOAD_MULTICASTENS4_14ComposedLayoutINS4_7SwizzleILi3ELi4ELi3EEENS4_18smem_ptr_flag_bitsILi32EEENSR_INS5_IJNSA_ILi8EEENSA_ILi32EEEEEENS5_IJS16_SC_EEEEEEEvNS4_8identityESZ_S1A_vS1B_EENS_8epilogue10collective6detail29Sm90TmaWarpSpecializedAdapterINS1E_15DefaultEpilogueIfSI_SI_NS1D_6thread17LinearCombinationIfLi1EffLNS1I_9ScaleType4KindE0ELNS_15FloatRoundStyleE2EfEENS1_15EpilogueDefaultEEEEEvvEEEEvNT_6ParamsE)
        .other          _ZN7cutlass13device_kernelINS_4gemm6kernel13GemmUniversalIN4cute5tupleIJiiiiEEENS1_10collective13CollectiveMmaINS1_34MainloopSm90TmaGmmaWarpSpecializedILi7ENS5_IJNS4_1CILi4EEESB_NSA_ILi1EEEEEENS1_32KernelTmaWarpSpecializedPingpongEEENS5_IJNSA_ILi64EEESG_SG_EEEfNS5_IJlSC_lEEEfSI_NS4_8TiledMMAINS4_8MMA_AtomIJNS4_4SM904GMMA29MMA_64x64x8_F32TF32TF32_SS_TNILNSM_7ScaleInE1ELSO_1EEEEEENS4_6LayoutINS5_IJSC_SC_SC_EEENS5_IJNSA_ILi0EEEST_ST_EEEEENS5_IJNS4_10UnderscoreESW_SW_EEEEENS4_23SM90_TMA_LOAD_MULTICASTENS4_14ComposedLayoutINS4_7SwizzleILi3ELi4ELi3EEENS4_18smem_ptr_flag_bitsILi32EEENSR_INS5_IJNSA_ILi8EEENSA_ILi32EEEEEENS5_IJS16_SC_EEEEEEEvNS4_8identityESZ_S1A_vS1B_EENS_8epilogue10collective6detail29Sm90TmaWarpSpecializedAdapterINS1E_15DefaultEpilogueIfSI_SI_NS1D_6thread17LinearCombinationIfLi1EffLNS1I_9ScaleType4KindE0ELNS_15FloatRoundStyleE2EfEENS1_15EpilogueDefaultEEEEEvvEEEEvNT_6ParamsE,@"STO_CUDA_ENTRY STV_DEFAULT"
_ZN7cutlass13device_kernelINS_4gemm6kernel13GemmUniversalIN4cute5tupleIJiiiiEEENS1_10collective13CollectiveMmaINS1_34MainloopSm90TmaGmmaWarpSpecializedILi7ENS5_IJNS4_1CILi4EEESB_NSA_ILi1EEEEEENS1_32KernelTmaWarpSpecializedPingpongEEENS5_IJNSA_ILi64EEESG_SG_EEEfNS5_IJlSC_lEEEfSI_NS4_8TiledMMAINS4_8MMA_AtomIJNS4_4SM904GMMA29MMA_64x64x8_F32TF32TF32_SS_TNILNSM_7ScaleInE1ELSO_1EEEEEENS4_6LayoutINS5_IJSC_SC_SC_EEENS5_IJNSA_ILi0EEEST_ST_EEEEENS5_IJNS4_10UnderscoreESW_SW_EEEEENS4_23SM90_TMA_LOAD_MULTICASTENS4_14ComposedLayoutINS4_7SwizzleILi3ELi4ELi3EEENS4_18smem_ptr_flag_bitsILi32EEENSR_INS5_IJNSA_ILi8EEENSA_ILi32EEEEEENS5_IJS16_SC_EEEEEEEvNS4_8identityESZ_S1A_vS1B_EENS_8epilogue10collective6detail29Sm90TmaWarpSpecializedAdapterINS1E_15DefaultEpilogueIfSI_SI_NS1D_6thread17LinearCombinationIfLi1EffLNS1I_9ScaleType4KindE0ELNS_15FloatRoundStyleE2EfEENS1_15EpilogueDefaultEEEEEvvEEEEvNT_6ParamsE:
[----:B------:R-:W0:Y:S02]  /*0000*/  LDC R1, c[0x0][0x28] ;  /* 0x00000a00ff017b82 */ /* 0x000e240000000800 */
[----:B0-----:R-:W-:Y:S01]  /*0010*/  VIADD R1, R1, 0xfffffff8 ;  /* 0xfffffff801017836 */ /* 0x001fe20000000000 */
[----:B------:R-:W0:Y:S01]  /*0020*/  S2R R4, SR_TID.X ;  /* 0x0000000000047919 */ /* 0x000e220000002100 */
[----:B------:R-:W-:Y:S01]  /*0030*/  ELECT P0, URZ, PT ;  /* 0x00000000003f782f */ /* 0x000fe20003800000 */
[----:B------:R-:W-:Y:S01]  /*0040*/  BSSY B0, `(.L_x_0) ;  /* 0x000000f000007945 */ /* 0x000fe20003800000 */
[--C-:B0-----:R-:W-:Y:S02]  /*0050*/  SHF.R.U32.HI R0, RZ, 0x5, R4.reuse ;  /* 0x00000005ff007819 */ /* 0x101fe40000011604 */
[----:B------:R-:W-:-:S03]  /*0060*/  SHF.R.U32.HI R7, RZ, 0x7, R4 ;  /* 0x00000007ff077819 */ /* 0x000fc60000011604 */
[----:B------:R-:W0:Y:S04]  /*0070*/  SHFL.IDX PT, R2, R0, RZ, 0x1f ;  /* 0x00001fff00027589 */ /* 0x000e2800000e0000 */
[----:B------:R1:W2:Y:S01]  /*0080*/  SHFL.IDX PT, R10, R7, RZ, 0x1f ;  /* 0x00001fff070a7589 */ /* 0x0002a200000e0000 */
[----:B0-----:R-:W-:-:S13]  /*0090*/  ISETP.NE.OR P0, PT, R2, RZ, !P0 ;  /* 0x000000ff0200720c */ /* 0x001fda0004705670 */
[----:B-12---:R-:W-:Y:S05]  /*00a0*/  @P0 BRA `(.L_x_1) ;  /* 0x0000000000200947 */ /* 0x006fea0003800000 */
[----:B------:R-:W-:Y:S02]  /*00b0*/  ULDC.64 UR4, c[0x0][0x198] ;  /* 0x0000660000047ab9 */ /* 0x000fe40000000a00 */
[----:B------:R-:W-:Y:S02]  /*00c0*/  UIADD3 UR6, UP0, UR4, 0xf0, URZ ;  /* 0x000000f004067890 */ /* 0x000fe4000ff1e03f */
[----:B------:R-:W-:Y:S02]  /*00d0*/  UIADD3 UR4, UP1, UR4, 0x1f0, URZ ;  /* 0x000001f004047890 */ /* 0x000fe4000ff3e03f */
[----:B------:R-:W-:Y:S02]  /*00e0*/  UIADD3.X UR7, URZ, UR5, URZ, UP0, !UPT ;  /* 0x000000053f077290 */ /* 0x000fe400087fe43f */
[----:B------:R-:W-:-:S07]  /*00f0*/  UIADD3.X UR5, URZ, UR5, URZ, UP1, !UPT ;  /* 0x000000053f057290 */ /* 0x000fce0008ffe43f */
[----:B------:R0:W-:Y:S02]  /*0100*/  UTMACCTL.PF [UR6] ;  /* 0x00000000060079b9 */ /* 0x0001e40008040000 */
[----:B------:R0:W-:Y:S02]  /*0110*/  UTMACCTL.PF [UR4] ;  /* 0x00000000040079b9 */ /* 0x0001e40008040000 */
[----:B0-----:R-:W-:Y:S01]  /*0120*/  NOP ;  /* 0x0000000000007918 */ /* 0x001fe20000000000 */
.L_x_1:
[----:B------:R-:W-:Y:S05]  /*0130*/  BSYNC B0 ;  /* 0x0000000000007941 */ /* 0x000fea0003800000 */
.L_x_0:
[----:B------:R-:W0:Y:S02]  /*0140*/  SHFL.IDX PT, R9, R0, RZ, 0x1f ;  /* 0x00001fff00097589 */ /* 0x000e2400000e0000 */
[----:B0-----:R-:W-:-:S13]  /*0150*/  ISETP.NE.AND P0, PT, R9, RZ, PT ;  /* 0x000000ff0900720c */ /* 0x001fda0003f05270 */
[----:B------:R-:W-:Y:S05]  /*0160*/  @P0 BRA `(.L_x_2) ;  /* 0x0000000000700947 */ /* 0x000fea0003800000 */
[----:B------:R-:W0:Y:S01]  /*0170*/  S2UR UR8, SR_CgaCtaId ;  /* 0x00000000000879c3 */ /* 0x000e220000008800 */
[----:B------:R-:W-:Y:S01]  /*0180*/  UMOV UR4, 0x400 ;  /* 0x0000040000047882 */ /* 0x000fe20000000000 */
[----:B------:R-:W-:Y:S01]  /*0190*/  UMOV UR5, 0x1 ;  /* 0x0000000100057882 */ /* 0x000fe20000000000 */
[----:B------:R-:W-:Y:S01]  /*01a0*/  UMOV UR6, 0x7 ;  /* 0x0000000700067882 */ /* 0x000fe20000000000 */
[----:B------:R-:W-:Y:S01]  /*01b0*/  ELECT P0, URZ, PT ;  /* 0x00000000003f782f */ /* 0x000fe20003800000 */
[----:B------:R-:W-:-:S04]  /*01c0*/  UIADD3 UR6, -UR6, 0x100000, URZ ;  /* 0x0010000006067890 */ /* 0x000fc8000fffe13f */
[----:B------:R-:W-:Y:S02]  /*01d0*/  USHF.L.U32 UR7, UR6, 0xb, URZ ;  /* 0x0000000b06077899 */ /* 0x000fe4000800063f */
[----:B------:R-:W-:Y:S02]  /*01e0*/  USHF.L.U32 UR6, UR6, 0x1, URZ ;  /* 0x0000000106067899 */ /* 0x000fe4000800063f */
[----:B0-----:R-:W-:Y:S02]  /*01f0*/  ULEA UR8, UR8, UR4, 0x18 ;  /* 0x0000000408087291 */ /* 0x001fe4000f8ec03f */
[----:B------:R-:W-:-:S04]  /*0200*/  UIADD3 UR4, -UR5, 0x100000, URZ ;  /* 0x0010000005047890 */ /* 0x000fc8000fffe13f */
[----:B------:R-:W-:Y:S02]  /*0210*/  USHF.L.U32 UR5, UR4, 0xb, URZ ;  /* 0x0000000b04057899 */ /* 0x000fe4000800063f */
[----:B------:R-:W-:Y:S01]  /*0220*/  USHF.L.U32 UR4, UR4, 0x1, URZ ;  /* 0x0000000104047899 */ /* 0x000fe2000800063f */
[----:B------:R-:W0:Y:S11]  /*0230*/  FENCE.VIEW.ASYNC.S ;  /* 0x00000000000073c6 */ /* 0x000e360000000000 */
[----:B0-----:R0:W1:Y:S01]  /*0240*/  SYNCS.EXCH.64 URZ, [UR8], UR4 ;  /* 0x00000004083f75b2 */ /* 0x0010620008000100 */
[----:B------:R0:W2:Y:S01]  /*0250*/  SYNCS.EXCH.64 URZ, [UR8+0x38], UR6 ;  /* 0x00003806083f75b2 */ /* 0x0000a20008000100 */
[----:B------:R0:W3:Y:S01]  /*0260*/  SYNCS.EXCH.64 URZ, [UR8+0x8], UR4 ;  /* 0x00000804083f75b2 */ /* 0x0000e20008000100 */
[----:B------:R0:W4:Y:S01]  /*0270*/  SYNCS.EXCH.64 URZ, [UR8+0x40], UR6 ;  /* 0x00004006083f75b2 */ /* 0x0001220008000100 */
[----:B------:R0:W0:Y:S01]  /*0280*/  SYNCS.EXCH.64 URZ, [UR8+0x10], UR4 ;  /* 0x00001004083f75b2 */ /* 0x0000220008000100 */
        /* <DEDUP_REMOVED lines=9> */
[----:B------:R-:W-:Y:S01]  /*0320*/  NOP ;  /* 0x0000000000007918 */ /* 0x000fe20000000000 */
.L_x_2:
[----:B------:R-:W5:Y:S01]  /*0330*/  SHFL.IDX PT, R6, R0, RZ, 0x1f ;  /* 0x00001fff00067589 */ /* 0x000f6200000e0000 */
[----:B------:R-:W-:Y:S01]  /*0340*/  SHF.R.S32.HI R3, RZ, 0x1f, R4 ;  /* 0x0000001fff037819 */ /* 0x000fe20000011404 */
[----:B------:R-:W1:Y:S01]  /*0350*/  S2UR UR12, SR_CTAID.X ;  /* 0x00000000000c79c3 */ /* 0x000e620000002500 */
[----:B------:R-:W-:Y:S01]  /*0360*/  ELECT P0, URZ, PT ;  /* 0x00000000003f782f */ /* 0x000fe20003800000 */
[----:B------:R2:W3:Y:S01]  /*0370*/  SHFL.IDX PT, R13, R0, RZ, 0x1f ;  /* 0x00001fff000d7589 */ /* 0x0004e200000e0000 */
[----:B------:R-:W-:Y:S01]  /*0380*/  LEA.HI R3, R3, R4, RZ, 0x7 ;  /* 0x0000000403037211 */ /* 0x000fe200078f38ff */
[----:B0-----:R-:W-:Y:S01]  /*0390*/  ULDC UR4, c[0x0][0x150] ;  /* 0x0000540000047ab9 */ /* 0x001fe20000000800 */
[----:B------:R-:W-:Y:S01]  /*03a0*/  ELECT P1, URZ, PT ;  /* 0x00000000003f782f */ /* 0x000fe20003820000 */
[----:B------:R-:W0:Y:S01]  /*03b0*/  SHFL.IDX PT, R17, R7, RZ, 0x1f ;  /* 0x00001fff07117589 */ /* 0x000e2200000e0000 */
[----:B------:R-:W-:Y:S01]  /*03c0*/  LOP3.LUT R3, R3, 0xffffff80, RZ, 0xc0, !PT ;  /* 0xffffff8003037812 */ /* 0x000fe200078ec0ff */
[----:B------:R-:W4:Y:S01]  /*03d0*/  LDC R15, c[0x0][0x144] ;  /* 0x00005100ff0f7b82 */ /* 0x000f220000000800 */
[----:B------:R-:W-:Y:S01]  /*03e0*/  ULDC UR5, c[0x0][0x154] ;  /* 0x0000550000057ab9 */ /* 0x000fe20000000800 */
[----:B--2---:R-:W-:Y:S01]  /*03f0*/  SHF.R.S32.HI R0, RZ, 0x1f, R9 ;  /* 0x0000001fff007819 */ /* 0x004fe20000011409 */
[----:B------:R-:W-:Y:S01]  /*0400*/  UMOV UR11, 0x80 ;  /* 0x00000080000b7882 */ /* 0x000fe20000000000 */
[----:B------:R-:W-:Y:S01]  /*0410*/  IMAD.IADD R5, R4, 0x1, -R3 ;  /* 0x0000000104057824 */ /* 0x000fe200078e0a03 */
[----:B------:R-:W-:Y:S01]  /*0420*/  NOP ;  /* 0x0000000000007918 */ /* 0x000fe20000000000 */
[----:B------:R-:W-:Y:S01]  /*0430*/  LEA.HI R0, R0, R9, RZ, 0x2 ;  /* 0x0000000900007211 */ /* 0x000fe200078f10ff */
[----:B------:R-:W-:Y:S01]  /*0440*/  NOP ;  /* 0x0000000000007918 */ /* 0x000fe20000000000 */
[----:B------:R-:W2:Y:S01]  /*0450*/  LDC R16, c[0x0][0x140] ;  /* 0x00005000ff107b82 */ /* 0x000ea20000000800 */
[----:B------:R-:W-:Y:S01]  /*0460*/  SHF.R.S32.HI R8, RZ, 0x1f, R5 ;  /* 0x0000001fff087819 */ /* 0x000fe20000011405 */
[----:B------:R-:W-:Y:S01]  /*0470*/  VIADD R36, R10, 0xffffffff ;  /* 0xffffffff0a247836 */ /* 0x000fe20000000000 */
[----:B------:R-:W-:Y:S01]  /*0480*/  LOP3.LUT R0, R0, 0x3ffffffc, RZ, 0xc0, !PT ;  /* 0x3ffffffc00007812 */ /* 0x000fe200078ec0ff */
[----:B------:R-:W-:Y:S01]  /*0490*/  IMAD.MOV.U32 R57, RZ, RZ, 0x1 ;  /* 0x00000001ff397424 */ /* 0x000fe200078e00ff */
[----:B------:R-:W-:-:S02]  /*04a0*/  LEA.HI R3, R8, R5, RZ, 0x3 ;  /* 0x0000000508037211 */ /* 0x000fc400078f18ff */
[----:B-----5:R-:W-:Y:S01]  /*04b0*/  ISETP.NE.OR P0, PT, R6, RZ, !P0 ;  /* 0x000000ff0600720c */ /* 0x020fe20004705670 */
[----:B------:R-:W-:Y:S01]  /*04c0*/  IMAD.IADD R9, R9, 0x1, -R0 ;  /* 0x0000000109097824 */ /* 0x000fe200078e0a00 */
[----:B------:R-:W5:Y:S01]  /*04d0*/  S2R R6, SR_CTAID.Y ;  /* 0x0000000000067919 */ /* 0x000f620000002600 */
[--C-:B------:R-:W-:Y:S01]  /*04e0*/  SHF.R.S32.HI R11, RZ, 0x3, R3.reuse ;  /* 0x00000003ff0b7819 */ /* 0x100fe20000011403 */
[----:B------:R-:W0:Y:S01]  /*04f0*/  LDC R21, c[0x0][0x148] ;  /* 0x00005200ff157b82 */ /* 0x000e220000000800 */
[----:B------:R-:W-:Y:S02]  /*0500*/  SHF.R.S32.HI R12, RZ, 0x1f, R3 ;  /* 0x0000001fff0c7819 */ /* 0x000fe40000011403 */
[----:B-1----:R-:W-:Y:S02]  /*0510*/  I2FP.F32.U32 R3, UR12 ;  /* 0x0000000c00037c45 */ /* 0x002fe40008201000 */
[----:B------:R-:W-:Y:S02]  /*0520*/  LEA.HI R12, R12, R11, RZ, 0x2 ;  /* 0x0000000b0c0c7211 */ /* 0x000fe400078f10ff */
[----:B---3--:R-:W-:Y:S01]  /*0530*/  ISETP.NE.OR P1, PT, R13, RZ, !P1 ;  /* 0x000000ff0d00720c */ /* 0x008fe20004f25670 */
[----:B------:R-:W-:Y:S01]  /*0540*/  FMUL R14, R3, UR4 ;  /* 0x00000004030e7c20 */ /* 0x000fe20008400000 */
[----:B------:R-:W-:Y:S01]  /*0550*/  LOP3.LUT R12, R12, 0xfffffffc, RZ, 0xc0, !PT ;  /* 0xfffffffc0c0c7812 */ /* 0x000fe200078ec0ff */
[----:B------:R-:W-:Y:S01]  /*0560*/  VOTEU.ALL UP2, P0 ;  /* 0x00000000003f7886 */ /* 0x000fe20000040000 */
[----:B------:R-:W-:Y:S01]  /*0570*/  SHF.R.S32.HI R3, RZ, 0x1f, R2 ;  /* 0x0000001fff037819 */ /* 0x000fe20000011402 */
[----:B------:R-:W-:Y:S01]  /*0580*/  UMOV UR4, 0x20 ;  /* 0x0000002000047882 */ /* 0x000fe20000000000 */
[----:B--2---:R-:W-:Y:S01]  /*0590*/  ISETP.EQ.U32.AND P2, PT, R16, 0x1, PT ;  /* 0x000000011000780c */ /* 0x004fe20003f42070 */
[----:B------:R-:W-:Y:S01]  /*05a0*/  IMAD.IADD R12, R11, 0x1, -R12 ;  /* 0x000000010b0c7824 */ /* 0x000fe200078e0a0c */
[----:B------:R-:W-:Y:S01]  /*05b0*/  LEA.HI R3, R3, R2, RZ, 0x2 ;  /* 0x0000000203037211 */ /* 0x000fe200078f10ff */
[----:B------:R-:W1:Y:S01]  /*05c0*/  F2I.U32.TRUNC.NTZ R14, R14 ;  /* 0x0000000e000e7305 */ /* 0x000e62000020f000 */
[----:B------:R-:W2:Y:S01]  /*05d0*/  @!UP2 S2UR UR7, SR_CgaCtaId ;  /* 0x000000000007a9c3 */ /* 0x000ea20000008800 */
[----:B------:R-:W-:Y:S01]  /*05e0*/  IMAD R12, R9, 0x4, R12 ;  /* 0x00000004090c7824 */ /* 0x000fe200078e020c */
[----:B------:R-:W-:Y:S01]  /*05f0*/  LOP3.LUT R3, R3, 0xfffffffc, RZ, 0xc0, !PT ;  /* 0xfffffffc03037812 */ /* 0x000fe200078ec0ff */
[----:B------:R-:W-:Y:S01]  /*0600*/  VOTEU.ALL UP3, P1 ;  /* 0x00000000003f7886 */ /* 0x000fe20000860000 */
[----:B------:R-:W-:Y:S01]  /*0610*/  @!UP2 UMOV UR6, 0x400 ;  /* 0x000004000006a882 */ /* 0x000fe20000000000 */
[----:B------:R-:W-:Y:S01]  /*0620*/  VOTEU.ALL UP4, P1 ;  /* 0x00000000003f7886 */ /* 0x000fe20000880000 */
[----:B------:R-:W-:Y:S01]  /*0630*/  VOTEU.ALL UP5, P1 ;  /* 0x00000000003f7886 */ /* 0x000fe200008a0000 */
[----:B------:R-:W-:Y:S01]  /*0640*/  IMAD.IADD R9, R2, 0x1, -R3 ;  /* 0x0000000102097824 */ /* 0x000fe200078e0a03 */
[----:B------:R-:W-:Y:S01]  /*0650*/  SHF.R.S32.HI R3, RZ, 0x1f, R12 ;  /* 0x0000001fff037819 */ /* 0x000fe2000001140c */
[----:B------:R-:W3:Y:S01]  /*0660*/  @!UP3 S2UR UR10, SR_CgaCtaId ;  /* 0x00000000000ab9c3 */ /* 0x000ee20000008800 */
[----:B------:R-:W-:Y:S01]  /*0670*/  @!UP3 UMOV UR9, 0x400 ;  /* 0x000004000009b882 */ /* 0x000fe20000000000 */
[----:B------:R-:W-:Y:S01]  /*0680*/  VOTEU.ALL UP0, P0 ;  /* 0x00000000003f7886 */ /* 0x000fe20000000000 */
[----:B------:R-:W-:Y:S01]  /*0690*/  LEA.HI R3, R3, R12, RZ, 0x2 ;  /* 0x0000000c03037211 */ /* 0x000fe200078f10ff */
[----:B------:R-:W-:Y:S01]  /*06a0*/  VOTEU.ALL UP1, P0 ;  /* 0x00000000003f7886 */ /* 0x000fe20000020000 */
[----:B-----5:R-:W-:Y:S01]  /*06b0*/  I2FP.F32.U32 R0, R6 ;  /* 0x0000000600007245 */ /* 0x020fe20000201000 */
[----:B-1----:R-:W-:Y:S01]  /*06c0*/  IMAD.MOV R14, RZ, RZ, -R14 ;  /* 0x000000ffff0e7224 */ /* 0x002fe200078e0a0e */
[----:B------:R-:W-:Y:S01]  /*06d0*/  LOP3.LUT R11, R3, 0xfffffffc, RZ, 0xc0, !PT ;  /* 0xfffffffc030b7812 */ /* 0x000fe200078ec0ff */
[----:B------:R-:W-:Y:S01]  /*06e0*/  IMAD.SHL.U32 R3, R12, 0x4, RZ ;  /* 0x000000040c037824 */ /* 0x000fe200078e00ff */
[----:B------:R-:W-:Y:S01]  /*06f0*/  LOP3.LUT P0, RZ, R5, 0x7, RZ, 0xc0, !PT ;  /* 0x0000000705ff7812 */ /* 0x000fe2000780c0ff */
[----:B----4-:R-:W-:-:S02]  /*0700*/  IMAD R20, R15, R14, UR12 ;  /* 0x0000000c0f147e24 */ /* 0x010fc4000f8e020e */
[----:B------:R-:W-:Y:S01]  /*0710*/  FMUL R0, R0, UR5 ;  /* 0x0000000500007c20 */ /* 0x000fe20008400000 */
[C---:B------:R-:W-:Y:S01]  /*0720*/  IMAD.IADD R11, R12.reuse, 0x1, -R11 ;  /* 0x000000010c0b7824 */ /* 0x040fe200078e0a0b */
[----:B------:R-:W-:Y:S01]  /*0730*/  LOP3.LUT R56, R12, 0xc, R3, 0x78, !PT ;  /* 0x0000000c0c387812 */ /* 0x000fe200078e7803 */
[----:B------:R-:W-:-:S04]  /*0740*/  @!UP2 UIADD3 UR4, -UR4, 0x100000, URZ ;  /* 0x001000000404a890 */ /* 0x000fc8000fffe13f */
[----:B------:R-:W-:Y:S02]  /*0750*/  @!UP2 USHF.L.U32 UR5, UR4, 0xb, URZ ;  /* 0x0000000b0405a899 */ /* 0x000fe4000800063f */
[----:B------:R-:W-:Y:S01]  /*0760*/  @!UP2 USHF.L.U32 UR4, UR4, 0x1, URZ ;  /* 0x000000010404a899 */ /* 0x000fe2000800063f */
[----:B------:R-:W-:Y:S01]  /*0770*/  ISETP.GE.U32.AND P6, PT, R36, 0x2, PT ;  /* 0x000000022400780c */ /* 0x000fe20003fc6070 */
[----:B--2---:R-:W-:Y:S01]  /*0780*/  @!UP2 ULEA UR8, UR7, UR6, 0x18 ;  /* 0x000000060708a291 */ /* 0x004fe2000f8ec03f */
[----:B------:R-:W-:Y:S01]  /*0790*/  ISETP.NE.AND P4, PT, R11, R20, PT ;  /* 0x000000140b00720c */ /* 0x000fe20003f85270 */
[----:B------:R-:W1:Y:S01]  /*07a0*/  F2I.U32.TRUNC.NTZ R0, R0 ;  /* 0x0000000000007305 */ /* 0x000e62000020f000 */
[----:B------:R-:W-:-:S04]  /*07b0*/  @!UP3 UIADD3 UR6, -UR11, 0x100000, URZ ;  /* 0x001000000b06b890 */ /* 0x000fc8000fffe13f */
[----:B------:R-:W-:Y:S02]  /*07c0*/  @!UP3 USHF.L.U32 UR7, UR6, 0xb, URZ ;  /* 0x0000000b0607b899 */ /* 0x000fe4000800063f */
[----:B------:R-:W-:Y:S01]  /*07d0*/  @!UP3 USHF.L.U32 UR6, UR6, 0x1, URZ ;  /* 0x000000010606b899 */ /* 0x000fe2000800063f */
[----:B------:R-:W-:Y:S01]  /*07e0*/  ISETP.LT.U32.AND P0, PT, R56, 0x10, !P0 ;  /* 0x000000103800780c */ /* 0x000fe20004701070 */
[----:B------:R-:W-:Y:S01]  /*07f0*/  VOTEU.ALL UP2, P1 ;  /* 0x00000000003f7886 */ /* 0x000fe20000840000 */
[----:B0-----:R-:W-:Y:S01]  /*0800*/  R2UR UR43, R17 ;  /* 0x00000000112b72ca */ /* 0x001fe200000e0000 */
[----:B---3--:R-:W-:Y:S01]  /*0810*/  @!UP3 ULEA UR9, UR10, UR9, 0x18 ;  /* 0x000000090a09b291 */ /* 0x008fe2000f8ec03f */
[----:B------:R-:W-:Y:S01]  /*0820*/  ISETP.NE.AND P3, PT, R10, RZ, PT ;  /* 0x000000ff0a00720c */ /* 0x000fe20003f65270 */
[----:B------:R-:W-:Y:S01]  /*0830*/  VOTEU.ALL UP3, P1 ;  /* 0x00000000003f7886 */ /* 0x000fe20000860000 */
[----:B------:R-:W-:Y:S01]  /*0840*/  ISETP.NE.AND P1, PT, R9, 0x3, PT ;  /* 0x000000030900780c */ /* 0x000fe20003f25270 */
[----:B------:R-:W0:Y:S02]  /*0850*/  FENCE.VIEW.ASYNC.S ;  /* 0x00000000000073c6 */ /* 0x000e240000000000 */
[----:B0-----:R0:W2:Y:S01]  /*0860*/  @!UP0 SYNCS.EXCH.64 URZ, [UR8+0xa0], UR4 ;  /* 0x0000a004083f85b2 */ /* 0x0010a20008000100 */
[----:B------:R-:W-:-:S02]  /*0870*/  @P4 SHF.R.S32.HI R3, RZ, 0x1f, R56 ;  /* 0x0000001fff034819 */ /* 0x000fc40000011438 */
[----:B------:R-:W-:Y:S01]  /*0880*/  ISETP.EQ.OR P1, PT, R9, RZ, !P1 ;  /* 0x000000ff0900720c */ /* 0x000fe20004f22670 */
[----:B-1----:R-:W-:Y:S01]  /*0890*/  IMAD.MOV R24, RZ, RZ, -R0 ;  /* 0x000000ffff187224 */ /* 0x002fe200078e0a00 */
[----:B------:R-:W-:Y:S02]  /*08a0*/  @P4 LEA.HI R3, R3, R56, RZ, 0x2 ;  /* 0x0000003803034211 */ /* 0x000fe400078f10ff */
[----:B------:R-:W-:Y:S01]  /*08b0*/  ISETP.EQ.AND P1, PT, R10, RZ, P1 ;  /* 0x000000ff0a00720c */ /* 0x000fe20000f22270 */
[----:B------:R-:W-:Y:S01]  /*08c0*/  IMAD R0, R21, R24, R6 ;  /* 0x0000001815007224 */ /* 0x000fe200078e0206 */
[----:B------:R-:W-:Y:S02]  /*08d0*/  @P4 SHF.R.S32.HI R3, RZ, 0x2, R3 ;  /* 0x00000002ff034819 */ /* 0x000fe40000011403 */
[----:B------:R-:W-:Y:S02]  /*08e0*/  SEL R23, RZ, 0x1, !P1 ;  /* 0x00000001ff177807 */ /* 0x000fe40004800000 */
[----:B------:R-:W-:Y:S01]  /*08f0*/  @P4 ISETP.NE.AND P5, PT, R3, R0, PT ;  /* 0x000000000300420c */ /* 0x000fe20003fa5270 */
[----:B------:R0:W1:Y:S01]  /*0900*/  @!UP1 SYNCS.EXCH.64 URZ, [UR8+0xa8], UR4 ;  /* 0x0000a804083f95b2 */ /* 0x0000620008000100 */
[----:B------:R-:W-:Y:S01]  /*0910*/  NOP ;  /* 0x0000000000007918 */ /* 0x000fe20000000000 */
[----:B------:R-:W-:-:S02]  /*0920*/  SEL R0, RZ, 0x1, !P0 ;  /* 0x00000001ff007807 */ /* 0x000fc40004000000 */
[----:B------:R-:W-:Y:S02]  /*0930*/  @P4 SEL R57, RZ, 0x1, P5 ;  /* 0x00000001ff394807 */ /* 0x000fe40002800000 */
[----:B------:R-:W-:Y:S02]  /*0940*/  SEL R23, R23, 0x2, P6 ;  /* 0x0000000217177807 */ /* 0x000fe40003000000 */
[----:B------:R-:W-:Y:S01]  /*0950*/  LOP3.LUT R57, R57, R0, RZ, 0xc0, !PT ;  /* 0x0000000039397212 */ /* 0x000fe200078ec0ff */
[----:B------:R0:W3:Y:S01]  /*0960*/  @!UP2 SYNCS.EXCH.64 URZ, [UR9+0x80], UR6 ;  /* 0x00008006093fa5b2 */ /* 0x0000e20008000100 */
[----:B------:R0:W4:Y:S01]  /*0970*/  @!UP3 SYNCS.EXCH.64 URZ, [UR9+0x88], UR6 ;  /* 0x00008806093fb5b2 */ /* 0x0001220008000100 */
[----:B------:R0:W0:Y:S01]  /*0980*/  @!UP4 SYNCS.EXCH.64 URZ, [UR9+0x90], UR6 ;  /* 0x00009006093fc5b2 */ /* 0x0000220008000100 */
[----:B------:R0:W0:Y:S01]  /*0990*/  @!UP5 SYNCS.EXCH.64 URZ, [UR9+0x98], UR6 ;  /* 0x00009806093fd5b2 */ /* 0x0000220008000100 */
[----:B------:R-:W-:Y:S01]  /*09a0*/  NOP ;  /* 0x0000000000007918 */ /* 0x000fe20000000000 */
[----:B--2---:R-:W-:Y:S05]  /*09b0*/  @!P2 BRA `(.L_x_3) ;  /* 0x000000000008a947 */ /* 0x004fea0003800000 */
[----:B01-34-:R-:W-:Y:S01]  /*09c0*/  UCGABAR_ARV ;  /* 0x00000000000079c7 */ /* 0x01bfe20008000000 */
[----:B------:R-:W-:Y:S05]  /*09d0*/  BRA `(.L_x_4) ;  /* 0x0000000000047947 */ /* 0x000fea0003800000 */
.L_x_3:
[----:B01-34-:R-:W-:Y:S01]  /*09e0*/  NOP ;  /* 0x0000000000007918 */ /* 0x01bfe20000000000 */
.L_x_4:
[----:B------:R-:W-:Y:S01]  /*09f0*/  ULDC.64 UR4, c[0x0][0x598] ;  /* 0x0001660000047ab9 */ /* 0x000fe20000000a00 */
[----:B------:R-:W-:Y:S01]  /*0a00*/  ULDC.64 UR36, c[0x0][0x208] ;  /* 0x0000820000247ab9 */ /* 0x000fe20000000a00 */
[----:B------:R-:W-:-:S04]  /*0a10*/  ISETP.NE.U32.AND P0, PT, RZ, UR4, PT ;  /* 0x00000004ff007c0c */ /* 0x000fc8000bf05070 */
[----:B------:R-:W-:-:S13]  /*0a20*/  ISETP.NE.AND.EX P0, PT, RZ, UR5, PT, P0 ;  /* 0x00000005ff007c0c */ /* 0x000fda000bf05300 */
[----:B------:R-:W-:Y:S05]  /*0a30*/  @!P0 BRA `(.L_x_5) ;  /* 0x00000000001c8947 */ /* 0x000fea0003800000 */
[----:B------:R-:W0:Y:S02]  /*0a40*/  LDC.64 R2, c[0x0][0x598] ;  /* 0x00016600ff027b82 */ /* 0x000e240000000a00 */
[----:B0-----:R-:W2:Y:S02]  /*0a50*/  LDG.E.64 R2, desc[UR36][R2.64] ;  /* 0x0000002402027981 */ /* 0x001ea4000c1e1b00 */
[----:B--2---:R-:W-:-:S04]  /*0a60*/  ISETP.NE.U32.AND P0, PT, R2, RZ, PT ;  /* 0x000000ff0200720c */ /* 0x004fc80003f05070 */
[----:B------:R-:W-:-:S13]  /*0a70*/  ISETP.NE.AND.EX P0, PT, R3, RZ, PT, P0 ;  /* 0x000000ff0300720c */ /* 0x000fda0003f05300 */
[----:B------:R-:W-:Y:S05]  /*0a80*/  @!P0 BRA `(.L_x_5) ;  /* 0x0000000000088947 */ /* 0x000fea0003800000 */
[----:B------:R0:W5:Y:S01]  /*0a90*/  LD.E R58, desc[UR36][R2.64] ;  /* 0x00000024023a7980 */ /* 0x000162000c101900 */
[----:B------:R-:W-:Y:S05]  /*0aa0*/  BRA `(.L_x_6) ;  /* 0x0000000000247947 */ /* 0x000fea0003800000 */
.L_x_5:
[----:B------:R-:W-:Y:S02]  /*0ab0*/  ULDC.64 UR4, c[0x0][0x588] ;  /* 0x0001620000047ab9 */ /* 0x000fe40000000a00 */
[----:B------:R-:W-:-:S04]  /*0ac0*/  ISETP.NE.U32.AND P0, PT, RZ, UR4, PT ;  /* 0x00000004ff007c0c */ /* 0x000fc8000bf05070 */
[----:B------:R-:W-:-:S13]  /*0ad0*/  ISETP.NE.AND.EX P0, PT, RZ, UR5, PT, P0 ;  /* 0x00000005ff007c0c */ /* 0x000fda000bf05300 */
[----:B------:R-:W-:Y:S05]  /*0ae0*/  @!P0 BRA `(.L_x_7) ;  /* 0x00000000000c8947 */ /* 0x000fea0003800000 */
[----:B------:R-:W0:Y:S02]  /*0af0*/  LDC.64 R58, c[0x0][0x588] ;  /* 0x00016200ff3a7b82 */ /* 0x000e240000000a00 */
[----:B0-----:R1:W5:Y:S01]  /*0b00*/  LDG.E R58, desc[UR36][R58.64] ;  /* 0x000000243a3a7981 */ /* 0x001362000c1e1900 */
[----:B------:R-:W-:Y:S05]  /*0b10*/  BRA `(.L_x_6) ;  /* 0x0000000000087947 */ /* 0x000fea0003800000 */
.L_x_7:
[----:B------:R-:W-:Y:S02]  /*0b20*/  ULDC UR4, c[0x0][0x580] ;  /* 0x0001600000047ab9 */ /* 0x000fe40000000800 */
[----:B------:R-:W-:-:S07]  /*0b30*/  IMAD.U32 R58, RZ, RZ, UR4 ;  /* 0x00000004ff3a7e24 */ /* 0x000fce000f8e00ff */
.L_x_6:
[----:B------:R-:W-:Y:S02]  /*0b40*/  ULDC.64 UR4, c[0x0][0x5a0] ;  /* 0x0001680000047ab9 */ /* 0x000fe40000000a00 */
[----:B------:R-:W-:-:S04]  /*0b50*/  ISETP.NE.U32.AND P0, PT, RZ, UR4, PT ;  /* 0x00000004ff007c0c */ /* 0x000fc8000bf05070 */
[----:B------:R-:W-:-:S13]  /*0b60*/  ISETP.NE.AND.EX P0, PT, RZ, UR5, PT, P0 ;  /* 0x00000005ff007c0c */ /* 0x000fda000bf05300 */
[----:B------:R-:W-:Y:S05]  /*0b70*/  @!P0 BRA `(.L_x_8) ;  /* 0x00000000001c8947 */ /* 0x000fea0003800000 */
[----:B0-----:R-:W0:Y:S02]  /*0b80*/  LDC.64 R2, c[0x0][0x5a0] ;  /* 0x00016800ff027b82 */ /* 0x001e240000000a00 */
[----:B0-----:R-:W2:Y:S02]  /*0b90*/  LDG.E.64 R2, desc[UR36][R2.64] ;  /* 0x0000002402027981 */ /* 0x001ea4000c1e1b00 */
[----:B--2---:R-:W-:-:S04]  /*0ba0*/  ISETP.NE.U32.AND P0, PT, R2, RZ, PT ;  /* 0x000000ff0200720c */ /* 0x004fc80003f05070 */
[----:B------:R-:W-:-:S13]  /*0bb0*/  ISETP.NE.AND.EX P0, PT, R3, RZ, PT, P0 ;  /* 0x000000ff0300720c */ /* 0x000fda0003f05300 */
[----:B------:R-:W-:Y:S05]  /*0bc0*/  @!P0 BRA `(.L_x_8) ;  /* 0x0000000000088947 */ /* 0x000fea0003800000 */
[----:B-1----:R0:W5:Y:S01]  /*0bd0*/  LD.E R59, desc[UR36][R2.64] ;  /* 0x00000024023b7980 */ /* 0x002162000c101900 */
[----:B------:R-:W-:Y:S05]  /*0be0*/  BRA `(.L_x_9) ;  /* 0x0000000000247947 */ /* 0x000fea0003800000 */
.L_x_8:
[----:B------:R-:W-:Y:S02]  /*0bf0*/  ULDC.64 UR4, c[0x0][0x590] ;  /* 0x0001640000047ab9 */ /* 0x000fe40000000a00 */
[----:B------:R-:W-:-:S04]  /*0c00*/  ISETP.NE.U32.AND P0, PT, RZ, UR4, PT ;  /* 0x00000004ff007c0c */ /* 0x000fc8000bf05070 */
[----:B------:R-:W-:-:S13]  /*0c10*/  ISETP.NE.AND.EX P0, PT, RZ, UR5, PT, P0 ;  /* 0x00000005ff007c0c */ /* 0x000fda000bf05300 */
[----:B------:R-:W-:Y:S05]  /*0c20*/  @!P0 BRA `(.L_x_10) ;  /* 0x00000000000c8947 */ /* 0x000fea0003800000 */
[----:B0-----:R-:W1:Y:S02]  /*0c30*/  LDC.64 R2, c[0x0][0x590] ;  /* 0x00016400ff027b82 */ /* 0x001e640000000a00 */
[----:B-1----:R1:W5:Y:S01]  /*0c40*/  LDG.E R59, desc[UR36][R2.64] ;  /* 0x00000024023b7981 */ /* 0x002362000c1e1900 */
[----:B------:R-:W-:Y:S05]  /*0c50*/  BRA `(.L_x_9) ;  /* 0x0000000000087947 */ /* 0x000fea0003800000 */
.L_x_10:
[----:B------:R-:W-:Y:S02]  /*0c60*/  ULDC UR4, c[0x0][0x584] ;  /* 0x0001610000047ab9 */ /* 0x000fe40000000800 */
[----:B-1----:R-:W-:-:S07]  /*0c70*/  IMAD.U32 R59, RZ, RZ, UR4 ;  /* 0x00000004ff3b7e24 */ /* 0x002fce000f8e00ff */
.L_x_9:
[----:B01----:R-:W0:Y:S01]  /*0c80*/  LDC R2, c[0x0][0x65c] ;  /* 0x00019700ff027b82 */ /* 0x003e220000000800 */
[----:B------:R-:W-:Y:S01]  /*0c90*/  ULDC UR6, c[0x0][0x28c] ;  /* 0x0000a30000067ab9 */ /* 0x000fe20000000800 */
[----:B------:R-:W-:Y:S01]  /*0ca0*/  ISETP.NE.AND P0, PT, R10, 0x2, PT ;  /* 0x000000020a00780c */ /* 0x000fe20003f05270 */
[----:B------:R-:W-:Y:S01]  /*0cb0*/  UIADD3 UR6, UR6, 0x3f, URZ ;  /* 0x0000003f06067890 */ /* 0x000fe2000fffe03f */
[----:B------:R-:W-:Y:S01]  /*0cc0*/  IMAD.U32 R10, RZ, RZ, UR12 ;  /* 0x0000000cff0a7e24 */ /* 0x000fe2000f8e00ff */
[----:B------:R-:W-:Y:S01]  /*0cd0*/  UMOV UR38, URZ ;  /* 0x0000003f00267c82 */ /* 0x000fe20008000000 */
[----:B------:R-:W-:Y:S01]  /*0ce0*/  UMOV UR39, URZ ;  /* 0x0000003f00277c82 */ /* 0x000fe20008000000 */
[----:B------:R-:W-:Y:S01]  /*0cf0*/  USHF.R.S32.HI UR7, URZ, 0x1f, UR6 ;  /* 0x0000001f3f077899 */ /* 0x000fe20008011406 */
[----:B------:R-:W-:-:S03]  /*0d00*/  ULDC.64 UR8, c[0x0][0x650] ;  /* 0x0001940000087ab9 */ /* 0x000fc60000000a00 */
[----:B------:R-:W-:-:S04]  /*0d10*/  ULEA.HI UR7, UR7, UR6, URZ, 0x6 ;  /* 0x0000000607077291 */ /* 0x000fc8000f8f303f */
[----:B------:R-:W-:Y:S01]  /*0d20*/  USHF.R.S32.HI UR40, URZ, 0x6, UR7 ;  /* 0x000000063f287899 */ /* 0x000fe20008011407 */
[----:B0-----:R-:W-:-:S13]  /*0d30*/  ISETP.NE.AND P1, PT, R2, 0x1, PT ;  /* 0x000000010200780c */ /* 0x001fda0003f25270 */
[----:B------:R-:W0:Y:S01]  /*0d40*/  @P1 LDC R17, c[0x0][0x10] ;  /* 0x00000400ff111b82 */ /* 0x000e220000000800 */
[----:B------:R-:W-:Y:S02]  /*0d50*/  @P1 IMAD.MOV.U32 R7, RZ, RZ, RZ ;  /* 0x000000ffff071224 */ /* 0x000fe400078e00ff */
[----:B------:R-:W-:-:S05]  /*0d60*/  @P1 IMAD.MOV.U32 R11, RZ, RZ, RZ ;  /* 0x000000ffff0b1224 */ /* 0x000fca00078e00ff */
[----:B------:R-:W1:Y:S01]  /*0d70*/  @!P1 LDC R3, c[0x0][0xc] ;  /* 0x00000300ff039b82 */ /* 0x000e620000000800 */
[----:B------:R-:W-:Y:S01]  /*0d80*/  ULDC UR4, c[0x0][0xc] ;  /* 0x0000030000047ab9 */ /* 0x000fe20000000800 */
[----:B------:R-:W-:Y:S02]  /*0d90*/  ULDC UR5, c[0x0][0x10] ;  /* 0x0000040000057ab9 */ /* 0x000fe40000000800 */
[----:B------:R-:W-:-:S04]  /*0da0*/  UIMAD.WIDE.U32 UR4, UR4, UR5, URZ ;  /* 0x00000005040472a5 */ /* 0x000fc8000f8e003f */
[----:B------:R-:W2:Y:S01]  /*0db0*/  LDC R0, c[0x0][0x14] ;  /* 0x00000500ff007b82 */ /* 0x000ea20000000800 */
[----:B0-----:R-:W-:-:S04]  /*0dc0*/  @P1 IMAD.WIDE.U32 R16, R17, UR12, R6 ;  /* 0x0000000c11101c25 */ /* 0x001fc8000f8e0006 */
[----:B------:R-:W-:Y:S02]  /*0dd0*/  @P1 IMAD.IADD R17, R17, 0x1, R11 ;  /* 0x0000000111111824 */ /* 0x000fe400078e020b */
[----:B------:R-:W-:Y:S02]  /*0de0*/  IMAD.MOV.U32 R11, RZ, RZ, RZ ;  /* 0x000000ffff0b7224 */ /* 0x000fe400078e00ff */
[----:B-1----:R-:W-:-:S04]  /*0df0*/  @!P1 IMAD.WIDE.U32 R10, R6, R3, R10 ;  /* 0x00000003060a9225 */ /* 0x002fc800078e000a */
[----:B------:R-:W-:Y:S02]  /*0e00*/  @!P1 IMAD.MOV.U32 R16, RZ, RZ, R10 ;  /* 0x000000ffff109224 */ /* 0x000fe400078e000a */
[----:B--2---:R-:W-:-:S04]  /*0e10*/  IMAD.WIDE.U32 R12, R0, UR4, RZ ;  /* 0x00000004000c7c25 */ /* 0x004fc8000f8e00ff */
[----:B------:R-:W-:Y:S01]  /*0e20*/  IMAD R3, R0, UR5, RZ ;  /* 0x0000000500037c24 */ /* 0x000fe2000f8e02ff */
[----:B------:R0:W-:Y:S01]  /*0e30*/  STL.64 [R1], R12 ;  /* 0x0000000c01007387 */ /* 0x0001e20000100a00 */
[----:B------:R-:W-:Y:S02]  /*0e40*/  @!P1 IMAD.MOV.U32 R17, RZ, RZ, R11 ;  /* 0x000000ffff119224 */ /* 0x000fe400078e000b */
[----:B------:R-:W-:Y:S01]  /*0e50*/  IMAD.IADD R0, R13, 0x1, R3 ;  /* 0x000000010d007824 */ /* 0x000fe200078e0203 */
[----:B------:R-:W-:Y:S06]  /*0e60*/  @P0 BRA `(.L_x_11) ;  /* 0x0000000000280947 */ /* 0x000fec0003800000 */
[----:B------:R-:W-:Y:S01]  /*0e70*/  UIMAD.WIDE.U32 UR4, UR40, 0x24924925, URZ ;  /* 0x24924925280478a5 */ /* 0x000fe2000f8e003f */
[----:B------:R-:W-:Y:S01]  /*0e80*/  IADD3 R16, P0, R16, R12, RZ ;  /* 0x0000000c10107210 */ /* 0x000fe20007f1e0ff */
[----:B------:R-:W-:Y:S02]  /*0e90*/  UISETP.GE.U32.AND UP0, UPT, UR40, 0x7, UPT ;  /* 0x000000072800788c */ /* 0x000fe4000bf06070 */
[----:B------:R-:W-:Y:S02]  /*0ea0*/  UIADD3 UR4, -UR5, UR40, URZ ;  /* 0x0000002805047290 */ /* 0x000fe4000fffe13f */
[----:B------:R-:W-:Y:S01]  /*0eb0*/  IMAD.X R17, R0, 0x1, R17, P0 ;  /* 0x0000000100117824 */ /* 0x000fe200000e0611 */
[----:B------:R-:W-:Y:S01]  /*0ec0*/  UMOV UR39, URZ ;  /* 0x0000003f00277c82 */ /* 0x000fe20008000000 */
[----:B------:R-:W-:-:S04]  /*0ed0*/  ULEA.HI UR4, UR4, UR5, URZ, 0x1f ;  /* 0x0000000504047291 */ /* 0x000fc8000f8ff83f */
[----:B------:R-:W-:-:S04]  /*0ee0*/  USHF.R.U32.HI UR4, URZ, 0x2, UR4 ;  /* 0x000000023f047899 */ /* 0x000fc80008011604 */
[----:B------:R-:W-:Y:S02]  /*0ef0*/  @UP0 ULOP3.LUT UR39, UR4, 0x1, URZ, 0xc0, !UPT ;  /* 0x0000000104270892 */ /* 0x000fe4000f8ec03f */
[----:B------:R-:W-:-:S12]  /*0f00*/  UIMAD UR38, UR4, -0x7, UR40 ;  /* 0xfffffff9042678a4 */ /* 0x000fd8000f8e0228 */
.L_x_11:
[----:B------:R-:W-:Y:S01]  /*0f10*/  ISETP.GE.U32.AND P0, PT, R16, UR8, PT ;  /* 0x0000000810007c0c */ /* 0x000fe2000bf06070 */
[----:B------:R-:W-:Y:S01]  /*0f20*/  IMAD.MOV.U32 R22, RZ, RZ, -0x1 ;  /* 0xffffffffff167424 */ /* 0x000fe200078e00ff */
[----:B------:R-:W-:Y:S01]  /*0f30*/  PRMT R3, RZ, 0x7610, R3 ;  /* 0x00007610ff037816 */ /* 0x000fe20000000003 */
[----:B------:R-:W-:Y:S01]  /*0f40*/  IMAD.MOV.U32 R18, RZ, RZ, -0x1 ;  /* 0xffffffffff127424 */ /* 0x000fe200078e00ff */
[----:B------:R-:W-:Y:S01]  /*0f50*/  ISETP.GE.U32.AND.EX P0, PT, R17, UR9, PT, P0 ;  /* 0x0000000911007c0c */ /* 0x000fe2000bf06100 */
[----:B------:R-:W-:-:S12]  /*0f60*/  IMAD.MOV.U32 R19, RZ, RZ, -0x1 ;  /* 0xffffffffff137424 */ /* 0x000fd800078e00ff */
[----:B------:R-:W-:Y:S05]  /*0f70*/  @P0 BRA `(.L_x_12) ;  /* 0x0000000400280947 */ /* 0x000fea0003800000 */
[----:B------:R-:W1:Y:S01]  /*0f80*/  LDC.64 R26, c[0x0][0x628] ;  /* 0x00018a00ff1a7b82 */ /* 0x000e620000000a00 */
[----:B------:R-:W-:Y:S02]  /*0f90*/  IMAD.MOV.U32 R10, RZ, RZ, R16 ;  /* 0x000000ffff0a7224 */ /* 0x000fe400078e0010 */
[----:B------:R-:W-:-:S05]  /*0fa0*/  IMAD.MOV.U32 R11, RZ, RZ, R17 ;  /* 0x000000ffff0b7224 */ /* 0x000fca00078e0011 */
[----:B------:R-:W2:Y:S08]  /*0fb0*/  LDC R18, c[0x0][0x630] ;  /* 0x00018c00ff127b82 */ /* 0x000eb00000000800 */
[----:B------:R-:W3:Y:S01]  /*0fc0*/  LDC.64 R28, c[0x0][0x620] ;  /* 0x00018800ff1c7b82 */ /* 0x000ee20000000a00 */
[----:B-1----:R-:W-:-:S04]  /*0fd0*/  ISETP.NE.U32.AND P0, PT, R26, RZ, PT ;  /* 0x000000ff1a00720c */ /* 0x002fc80003f05070 */
[----:B------:R-:W-:-:S13]  /*0fe0*/  ISETP.NE.AND.EX P0, PT, R27, RZ, PT, P0 ;  /* 0x000000ff1b00720c */ /* 0x000fda0003f05300 */
[----:B--23--:R-:W-:Y:S05]  /*0ff0*/  @!P0 BRA `(.L_x_13) ;  /* 0x0000000000288947 */ /* 0x00cfea0003800000 */
[----:B------:R-:W1:Y:S02]  /*1000*/  LDC R3, c[0x0][0x634] ;  /* 0x00018d00ff037b82 */ /* 0x000e640000000800 */
[----:B-1----:R-:W-:-:S05]  /*1010*/  IADD3 R3, P0, R16, R3, RZ ;  /* 0x0000000310037210 */ /* 0x002fca0007f1e0ff */
[----:B------:R-:W-:-:S04]  /*1020*/  IMAD.X R19, RZ, RZ, R17, P0 ;  /* 0x000000ffff137224 */ /* 0x000fc800000e0611 */
[----:B------:R-:W-:-:S04]  /*1030*/  IMAD.WIDE.U32 R10, R19, R26, RZ ;  /* 0x0000001a130a7225 */ /* 0x000fc800078e00ff */
[----:B0-----:R-:W-:-:S04]  /*1040*/  IMAD.WIDE.U32 R12, P0, R3, R27, R10 ;  /* 0x0000001b030c7225 */ /* 0x001fc8000780000a */
[----:B------:R-:W-:-:S04]  /*1050*/  IMAD.WIDE.U32 R10, R3, R26, RZ ;  /* 0x0000001a030a7225 */ /* 0x000fc800078e00ff */
[----:B------:R-:W-:Y:S01]  /*1060*/  IMAD.X R15, RZ, RZ, RZ, P0 ;  /* 0x000000ffff0f7224 */ /* 0x000fe200000e06ff */
[----:B------:R-:W-:Y:S01]  /*1070*/  IADD3 RZ, P0, R11, R12, RZ ;  /* 0x0000000c0bff7210 */ /* 0x000fe20007f1e0ff */
[----:B------:R-:W-:-:S04]  /*1080*/  IMAD.MOV.U32 R14, RZ, RZ, R13 ;  /* 0x000000ffff0e7224 */ /* 0x000fc800078e000d */
[----:B------:R-:W-:-:S08]  /*1090*/  IMAD.WIDE.U32.X R10, R19, R27, R14, P0 ;  /* 0x0000001b130a7225 */ /* 0x000fd000000e040e */
.L_x_13:
[----:B------:R-:W1:Y:S01]  /*10a0*/  LDC.64 R30, c[0x0][0x640] ;  /* 0x00019000ff1e7b82 */ /* 0x000e620000000a00 */
[-CC-:B------:R-:W-:Y:S01]  /*10b0*/  SHF.R.U64 R33, R10, R18.reuse, R11.reuse ;  /* 0x000000120a217219 */ /* 0x180fe2000000120b */
[----:B------:R-:W-:Y:S01]  /*10c0*/  IMAD.MOV.U32 R32, RZ, RZ, 0x1 ;  /* 0x00000001ff207424 */ /* 0x000fe200078e00ff */
[----:B------:R-:W-:Y:S02]  /*10d0*/  SHF.R.U32.HI R3, RZ, R18, R11 ;  /* 0x00000012ff037219 */ /* 0x000fe4000001160b */
[----:B0-----:R-:W-:-:S03]  /*10e0*/  IADD3 R13, P0, RZ, -R33, RZ ;  /* 0x80000021ff0d7210 */ /* 0x001fc60007f1e0ff */
[----:B------:R-:W0:Y:S02]  /*10f0*/  LDC R14, c[0x0][0x618] ;  /* 0x00018600ff0e7b82 */ /* 0x000e240000000800 */
[----:B------:R-:W-:Y:S02]  /*1100*/  IMAD.X R3, RZ, RZ, ~R3, P0 ;  /* 0x000000ffff037224 */ /* 0x000fe400000e0e03 */
[----:B------:R-:W-:-:S04]  /*1110*/  IMAD.WIDE.U32 R10, R13, R28, R16 ;  /* 0x0000001c0d0a7225 */ /* 0x000fc800078e0010 */
[----:B------:R-:W2:Y:S01]  /*1120*/  LDC R15, c[0x0][0x608] ;  /* 0x00018200ff0f7b82 */ /* 0x000ea20000000800 */
[----:B------:R-:W-:-:S04]  /*1130*/  IMAD R12, R3, R28, RZ ;  /* 0x0000001c030c7224 */ /* 0x000fc800078e02ff */
[----:B------:R-:W-:Y:S02]  /*1140*/  IMAD R3, R13, R29, R12 ;  /* 0x0000001d0d037224 */ /* 0x000fe400078e020c */
[----:B------:R-:W-:Y:S01]  /*1150*/  IMAD.MOV.U32 R12, RZ, RZ, -0x1 ;  /* 0xffffffffff0c7424 */ /* 0x000fe200078e00ff */
[----:B------:R-:W3:Y:S01]  /*1160*/  LDC R27, c[0x0][0x658] ;  /* 0x00019600ff1b7b82 */ /* 0x000ee20000000800 */
[----:B------:R-:W-:Y:S01]  /*1170*/  IMAD.IADD R3, R11, 0x1, R3 ;  /* 0x000000010b037824 */ /* 0x000fe200078e0203 */
[----:B-1----:R-:W-:-:S04]  /*1180*/  ISETP.NE.U32.AND P0, PT, R30, RZ, PT ;  /* 0x000000ff1e00720c */ /* 0x002fc80003f05070 */
[----:B------:R-:W-:Y:S02]  /*1190*/  ISETP.NE.AND.EX P0, PT, R31, RZ, PT, P0 ;  /* 0x000000ff1f00720c */ /* 0x000fe40003f05300 */
[----:B------:R-:W1:Y:S01]  /*11a0*/  LDC R26, c[0x0][0x600] ;  /* 0x00018000ff1a7b82 */ /* 0x000e620000000800 */
[-CC-:B0-----:R-:W-:Y:S02]  /*11b0*/  SHF.R.U64 R25, R10, R14.reuse, R3.reuse ;  /* 0x0000000e0a197219 */ /* 0x181fe40000001203 */
[----:B------:R-:W-:-:S05]  /*11c0*/  SHF.R.U32.HI R10, RZ, R14, R3 ;  /* 0x0000000eff0a7219 */ /* 0x000fca0000011603 */
[----:B------:R-:W0:Y:S01]  /*11d0*/  LDC R22, c[0x0][0x648] ;  /* 0x00019200ff167b82 */ /* 0x000e220000000800 */
[-CC-:B--2---:R-:W-:Y:S02]  /*11e0*/  SHF.R.U64 R35, R25, R15.reuse, R10.reuse ;  /* 0x0000000f19237219 */ /* 0x184fe4000000120a */
[----:B------:R-:W-:-:S05]  /*11f0*/  SHF.R.U32.HI R10, RZ, R15, R10 ;  /* 0x0000000fff0a7219 */ /* 0x000fca000001160a */
[----:B------:R-:W2:Y:S01]  /*1200*/  LDC R28, c[0x0][0x638] ;  /* 0x00018e00ff1c7b82 */ /* 0x000ea20000000800 */
[-CC-:B---3--:R-:W-:Y:S02]  /*1210*/  SHF.R.U64 R34, R35, R27.reuse, R10.reuse ;  /* 0x0000001b23227219 */ /* 0x188fe4000000120a */
[-C--:B------:R-:W-:Y:S02]  /*1220*/  SHF.L.U32 R3, R12, R27.reuse, RZ ;  /* 0x0000001b0c037219 */ /* 0x080fe400000006ff */
[----:B------:R-:W-:Y:S01]  /*1230*/  SHF.R.U32.HI R11, RZ, R27, R10 ;  /* 0x0000001bff0b7219 */ /* 0x000fe2000001160a */
[----:B------:R-:W-:Y:S01]  /*1240*/  IMAD.MOV.U32 R10, RZ, RZ, R34 ;  /* 0x000000ffff0a7224 */ /* 0x000fe200078e0022 */
[----:B------:R-:W-:Y:S01]  /*1250*/  LOP3.LUT R18, RZ, R3, RZ, 0x33, !PT ;  /* 0x00000003ff127212 */ /* 0x000fe200078e33ff */
[----:B------:R-:W3:Y:S01]  /*1260*/  LDC R29, c[0x0][0x610] ;  /* 0x00018400ff1d7b82 */ /* 0x000ee20000000800 */
[----:B------:R-:W-:Y:S05]  /*1270*/  @!P0 BRA `(.L_x_14) ;  /* 0x0000000000288947 */ /* 0x000fea0003800000 */
[----:B------:R-:W4:Y:S02]  /*1280*/  LDC R3, c[0x0][0x64c] ;  /* 0x00019300ff037b82 */ /* 0x000f240000000800 */
[----:B----4-:R-:W-:-:S05]  /*1290*/  IADD3 R3, P0, R34, R3, RZ ;  /* 0x0000000322037210 */ /* 0x010fca0007f1e0ff */
[----:B------:R-:W-:-:S04]  /*12a0*/  IMAD.X R19, RZ, RZ, R11, P0 ;  /* 0x000000ffff137224 */ /* 0x000fc800000e060b */
[----:B------:R-:W-:-:S04]  /*12b0*/  IMAD.WIDE.U32 R10, R19, R30, RZ ;  /* 0x0000001e130a7225 */ /* 0x000fc800078e00ff */
[----:B------:R-:W-:-:S04]  /*12c0*/  IMAD.WIDE.U32 R12, P0, R3, R31, R10 ;  /* 0x0000001f030c7225 */ /* 0x000fc8000780000a */
[----:B------:R-:W-:-:S04]  /*12d0*/  IMAD.WIDE.U32 R10, R3, R30, RZ ;  /* 0x0000001e030a7225 */ /* 0x000fc800078e00ff */
[----:B------:R-:W-:Y:S01]  /*12e0*/  IMAD.X R15, RZ, RZ, RZ, P0 ;  /* 0x000000ffff0f7224 */ /* 0x000fe200000e06ff */
[----:B------:R-:W-:Y:S01]  /*12f0*/  IADD3 RZ, P0, R11, R12, RZ ;  /* 0x0000000c0bff7210 */ /* 0x000fe20007f1e0ff */
[----:B------:R-:W-:-:S04]  /*1300*/  IMAD.MOV.U32 R14, RZ, RZ, R13 ;  /* 0x000000ffff0e7224 */ /* 0x000fc800078e000d */
[----:B------:R-:W-:-:S08]  /*1310*/  IMAD.WIDE.U32.X R10, R19, R31, R14, P0 ;  /* 0x0000001f130a7225 */ /* 0x000fd000000e040e */
.L_x_14:
[----:B0-----:R-:W-:Y:S01]  /*1320*/  SHF.R.U64 R7, R10, R22, R11 ;  /* 0x000000160a077219 */ /* 0x001fe2000000120b */
[----:B-1----:R-:W-:Y:S01]  /*1330*/  VIADD R10, R26, 0xffffffff ;  /* 0xffffffff1a0a7836 */ /* 0x002fe20000000000 */
[----:B------:R-:W-:Y:S01]  /*1340*/  SHF.L.U32 R3, R32, R27, RZ ;  /* 0x0000001b20037219 */ /* 0x000fe200000006ff */
[----:B------:R-:W-:Y:S01]  /*1350*/  @P1 IMAD R20, R21, R24, R6 ;  /* 0x0000001815141224 */ /* 0x000fe200078e0206 */
[----:B------:R-:W-:Y:S01]  /*1360*/  LOP3.LUT R18, R35, R18, RZ, 0xc0, !PT ;  /* 0x0000001223127212 */ /* 0x000fe200078ec0ff */
[----:B------:R-:W-:Y:S01]  /*1370*/  IMAD.MOV R11, RZ, RZ, -R7 ;  /* 0x000000ffff0b7224 */ /* 0x000fe200078e0a07 */
[----:B------:R-:W-:Y:S01]  /*1380*/  LOP3.LUT R10, R25, R10, RZ, 0xc0, !PT ;  /* 0x0000000a190a7212 */ /* 0x000fe200078ec0ff */
[----:B------:R-:W-:Y:S02]  /*1390*/  IMAD.MOV.U32 R6, RZ, RZ, 0x1 ;  /* 0x00000001ff067424 */ /* 0x000fe400078e00ff */
[----:B------:R-:W-:Y:S02]  /*13a0*/  IMAD R7, R3, R7, R18 ;  /* 0x0000000703077224 */ /* 0x000fe400078e0212 */
[----:B--2---:R-:W-:-:S02]  /*13b0*/  IMAD R3, R11, R28, R34 ;  /* 0x0000001c0b037224 */ /* 0x004fc400078e0222 */
[----:B---3--:R-:W-:Y:S02]  /*13c0*/  IMAD R22, R7, R29, R20 ;  /* 0x0000001d07167224 */ /* 0x008fe400078e0214 */
[----:B------:R-:W-:Y:S01]  /*13d0*/  IMAD R7, R3, R26, R10 ;  /* 0x0000001a03077224 */ /* 0x000fe200078e020a */
[----:B------:R-:W-:Y:S01]  /*13e0*/  PRMT R3, R6, 0x7610, R3 ;  /* 0x0000761006037816 */ /* 0x000fe20000000003 */
[----:B------:R-:W-:-:S03]  /*13f0*/  IMAD.MOV.U32 R19, RZ, RZ, R33 ;  /* 0x000000ffff137224 */ /* 0x000fc600078e0021 */
[----:B------:R-:W-:Y:S02]  /*1400*/  SEL R18, R7, R22, !P1 ;  /* 0x0000001607127207 */ /* 0x000fe40004800000 */
[----:B------:R-:W-:-:S07]  /*1410*/  SEL R22, R22, R7, !P1 ;  /* 0x0000000716167207 */ /* 0x000fce0004800000 */
.L_x_12:
[----:B------:R-:W-:Y:S05]  /*1420*/  @!P2 BRA `(.L_x_15) ;  /* 0x00000000000ca947 */ /* 0x000fea0003800000 */
[----:B------:R-:W-:Y:S01]  /*1430*/  UCGABAR_WAIT ;  /* 0x0000000000007dc7 */ /* 0x000fe20008000000 */
[----:B------:R-:W-:Y:S01]  /*1440*/  CCTL.IVALL ;  /* 0x00000000ff00798f */ /* 0x000fe20002000000 */
[----:B------:R-:W-:Y:S05]  /*1450*/  BRA `(.L_x_16) ;  /* 0x0000000000047947 */ /* 0x000fea0003800000 */
.L_x_15:
[----:B------:R-:W-:Y:S06]  /*1460*/  BAR.SYNC.DEFER_BLOCKING 0x0 ;  /* 0x0000000000007b1d */ /* 0x000fec0000010000 */
.L_x_16:
[----:B------:R-:W-:Y:S05]  /*1470*/  @!P3 BRA `(.L_x_17) ;  /* 0x000000340070b947 */ /* 0x000fea0003800000 */
[----:B------:R-:W-:-:S13]  /*1480*/  ISETP.GT.U32.AND P0, PT, R36, 0x1, PT ;  /* 0x000000012400780c */ /* 0x000fda0003f04070 */
[----:B------:R-:W-:Y:S05]  /*1490*/  @P0 EXIT ;  /* 0x000000000000094d */ /* 0x000fea0003800000 */
.L_x_18:
[----:B------:R-:W-:-:S08]  /*14a0*/  NOP ;  /* 0x0000000000007918 */ /* 0x000fd00000000000 */
[----:B------:R-:W1:Y:S02]  /*14b0*/  USETMAXREG.TRY_ALLOC.CTAPOOL UP0, 0xe8 ;  /* 0x000000e8000079c8 */ /* 0x000e640008000600 */
[----:B-1----:R-:W-:-:S13]  /*14c0*/  PLOP3.LUT P0, PT, PT, PT, UP0, 0x80, 0x0 ;  /* 0x000000000000781c */ /* 0x002fda0003f0f008 */
[----:B------:R-:W-:Y:S05]  /*14d0*/  @!P0 BRA `(.L_x_18) ;  /* 0xfffffffc00f08947 */ /* 0x000fea000383ffff */
[----:B------:R-:W-:-:S13]  /*14e0*/  LOP3.LUT P0, RZ, R3, 0xff, RZ, 0xc0, !PT ;  /* 0x000000ff03ff7812 */ /* 0x000fda000780c0ff */
[----:B------:R-:W-:Y:S05]  /*14f0*/  @!P0 EXIT ;  /* 0x000000000000894d */ /* 0x000fea0003800000 */
[----:B------:R-:W2:Y:S01]  /*1500*/  LDL.64 R6, [R1] ;  /* 0x0000000001067983 */ /* 0x000ea20000100a00 */
[CC--:B------:R-:W-:Y:S01]  /*1510*/  LEA.HI R3, R8.reuse, R5.reuse, RZ, 0x2 ;  /* 0x0000000508037211 */ /* 0x0c0fe200078f10ff */
[----:B------:R-:W1:Y:S01]  /*1520*/  S2UR UR4, SR_CgaCtaId ;  /* 0x00000000000479c3 */ /* 0x000e620000008800 */
[----:B------:R-:W-:Y:S01]  /*1530*/  LEA.HI R8, R8, R5, RZ, 0x5 ;  /* 0x0000000508087211 */ /* 0x000fe200078f28ff */
[----:B------:R-:W-:Y:S01]  /*1540*/  UMOV UR41, 0x400 ;  /* 0x0000040000297882 */ /* 0x000fe20000000000 */
[----:B------:R-:W-:Y:S01]  /*1550*/  LOP3.LUT R4, R3, 0xfffffffc, RZ, 0xc0, !PT ;  /* 0xfffffffc03047812 */ /* 0x000fe200078ec0ff */
[----:B------:R-:W-:Y:S01]  /*1560*/  UISETP.LT.AND UP0, UPT, UR40, 0x1, UPT ;  /* 0x000000012800788c */ /* 0x000fe2000bf01270 */
[--C-:B------:R-:W-:Y:S01]  /*1570*/  SHF.R.S32.HI R60, RZ, 0x2, R3.reuse ;  /* 0x00000002ff3c7819 */ /* 0x100fe20000011403 */
[----:B------:R-:W-:Y:S01]  /*1580*/  UIADD3 UR5, UR43, -0x1, URZ ;  /* 0xffffffff2b057890 */ /* 0x000fe2000fffe03f */
[----:B------:R-:W-:Y:S01]  /*1590*/  SHF.R.S32.HI R3, RZ, 0x1f, R3 ;  /* 0x0000001fff037819 */ /* 0x000fe20000011403 */
[----:B------:R-:W3:Y:S01]  /*15a0*/  LDC R66, c[0x0][0x658] ;  /* 0x00019600ff427b82 */ /* 0x000ee20000000800 */
[----:B------:R-:W-:Y:S01]  /*15b0*/  USEL UR42, UR40, 0x1, UP0 ;  /* 0x00000001282a7887 */ /* 0x000fe20008000000 */
[----:B------:R-:W-:Y:S01]  /*15c0*/  IMAD.IADD R4, R5, 0x1, -R4 ;  /* 0x0000000105047824 */ /* 0x000fe200078e0a04 */
[----:B------:R-:W-:Y:S01]  /*15d0*/  LEA.HI R3, R3, R60, RZ, 0x3 ;  /* 0x0000003c03037211 */ /* 0x000fe200078f18ff */
[----:B------:R-:W-:Y:S01]  /*15e0*/  UISETP.NE.AND UP0, UPT, UR5, URZ, UPT ;  /* 0x0000003f0500728c */ /* 0x000fe2000bf05270 */
[----:B------:R-:W-:Y:S01]  /*15f0*/  IMAD.MOV.U32 R5, RZ, RZ, 0x1 ;  /* 0x00000001ff057424 */ /* 0x000fe200078e00ff */
[----:B------:R-:W-:Y:S01]  /*1600*/  ULDC UR8, c[0x0][0x284] ;  /* 0x0000a10000087ab9 */ /* 0x000fe20000000800 */
[----:B------:R-:W-:Y:S01]  /*1610*/  LOP3.LUT R3, R3, 0xfffffff8, RZ, 0xc0, !PT ;  /* 0xfffffff803037812 */ /* 0x000fe200078ec0ff */
[----:B------:R-:W4:Y:S01]  /*1620*/  LDC.64 R64, c[0x0][0x5c8] ;  /* 0x00017200ff407b82 */ /* 0x000f220000000a00 */
[----:B------:R-:W-:Y:S01]  /*1630*/  USEL UR7, URZ, 0x1, UP0 ;  /* 0x000000013f077887 */ /* 0x000fe20008000000 */
[----:B------:R-:W-:Y:S01]  /*1640*/  IMAD.SHL.U32 R62, R4, 0x2, RZ ;  /* 0x00000002043e7824 */ /* 0x000fe200078e00ff */
[----:B------:R-:W-:Y:S01]  /*1650*/  LOP3.LUT R76, R23, 0x1, RZ, 0xfc, !PT ;  /* 0x00000001174c7812 */ /* 0x000fe200078efcff */
[----:B------:R-:W-:Y:S01]  /*1660*/  IMAD.IADD R60, R60, 0x1, -R3 ;  /* 0x000000013c3c7824 */ /* 0x000fe200078e0a03 */
[----:B------:R-:W-:Y:S01]  /*1670*/  SHF.R.S32.HI R3, RZ, 0x5, R8 ;  /* 0x00000005ff037819 */ /* 0x000fe20000011408 */
[----:B------:R-:W-:Y:S01]  /*1680*/  USHF.L.U32 UR47, UR40, 0x1, URZ ;  /* 0x00000001282f7899 */ /* 0x000fe2000800063f */
[----:B------:R-:W-:Y:S01]  /*1690*/  IMAD.U32 R77, RZ, RZ, UR7 ;  /* 0x00000007ff4d7e24 */ /* 0x000fe2000f8e00ff */
[----:B------:R-:W0:Y:S01]  /*16a0*/  LDC R67, c[0x0][0x288] ;  /* 0x0000a200ff437b82 */ /* 0x000e220000000800 */
[--C-:B------:R-:W-:Y:S01]  /*16b0*/  SHF.R.S32.HI R61, RZ, 0x1f, R60.reuse ;  /* 0x0000001fff3d7819 */ /* 0x100fe2000001143c */
[----:B-1----:R-:W-:Y:S01]  /*16c0*/  ULEA UR41, UR4, UR41, 0x18 ;  /* 0x0000002904297291 */ /* 0x002fe2000f8ec03f */
[C---:B------:R-:W-:Y:S01]  /*16d0*/  IMAD R71, R3.reuse, -0x10, -R60 ;  /* 0xfffffff003477824 */ /* 0x040fe200078e0a3c */
[----:B------:R-:W-:Y:S01]  /*16e0*/  USHF.L.U32 UR4, UR5, 0x3, URZ ;  /* 0x0000000305047899 */ /* 0x000fe2000800063f */
[----:B------:R-:W-:Y:S01]  /*16f0*/  SHF.R.S32.HI R63, RZ, 0x1f, R62 ;  /* 0x0000001fff3f7819 */ /* 0x000fe2000001143e */
[----:B------:R-:W-:Y:S01]  /*1700*/  IMAD.WIDE R60, R3, 0x10, R60 ;  /* 0x00000010033c7825 */ /* 0x000fe200078e023c */
[----:B------:R-:W-:Y:S01]  /*1710*/  UIADD3 UR5, UR41, 0x180, URZ ;  /* 0x0000018029057890 */ /* 0x000fe2000fffe03f */
[----:B------:R-:W1:Y:S01]  /*1720*/  LDC R69, c[0x0][0x600] ;  /* 0x00018000ff457b82 */ /* 0x000e620000000800 */
[----:B------:R-:W-:Y:S01]  /*1730*/  UIADD3 UR6, UR41, 0x1c180, URZ ;  /* 0x0001c18029067890 */ /* 0x000fe2000fffe03f */
[----:B------:R-:W-:Y:S01]  /*1740*/  IMAD.MOV.U32 R3, RZ, RZ, -0x1 ;  /* 0xffffffffff037424 */ /* 0x000fe200078e00ff */
[----:B------:R-:W-:Y:S01]  /*1750*/  USHF.R.U32.HI UR5, URZ, 0x4, UR5 ;  /* 0x000000043f057899 */ /* 0x000fe20008011605 */
[----:B------:R-:W-:Y:S01]  /*1760*/  VIADD R71, R71, UR8 ;  /* 0x0000000847477c36 */ /* 0x000fe20008000000 */
[----:B------:R-:W-:-:S02]  /*1770*/  USHF.R.U32.HI UR6, URZ, 0x4, UR6 ;  /* 0x000000043f067899 */ /* 0x000fc40008011606 */
[-C--:B---3--:R-:W-:Y:S01]  /*1780*/  SHF.L.U32 R3, R3, R66.reuse, RZ ;  /* 0x0000004203037219 */ /* 0x088fe200000006ff */
[----:B------:R-:W-:Y:S01]  /*1790*/  UIADD3 UR48, UR41, 0x80, URZ ;  /* 0x0000008029307890 */ /* 0x000fe2000fffe03f */
[C---:B----4-:R-:W-:Y:S01]  /*17a0*/  SHF.L.U64.HI R65, R64.reuse, 0x3, R65 ;  /* 0x0000000340417819 */ /* 0x050fe20000010241 */
[----:B------:R-:W-:Y:S01]  /*17b0*/  ULOP3.LUT UR4, UR4, 0x8, URZ, 0xc0, !UPT ;  /* 0x0000000804047892 */ /* 0x000fe2000f8ec03f */
[----:B------:R-:W-:Y:S01]  /*17c0*/  SHF.L.U32 R66, R5, R66, RZ ;  /* 0x0000004205427219 */ /* 0x000fe200000006ff */
[----:B------:R-:W-:Y:S01]  /*17d0*/  ULOP3.LUT UR5, UR5, 0x3fff, URZ, 0xc0, !UPT ;  /* 0x00003fff05057892 */ /* 0x000fe2000f8ec03f */
[----:B------:R-:W-:Y:S01]  /*17e0*/  IMAD.SHL.U32 R64, R64, 0x8, RZ ;  /* 0x0000000840407824 */ /* 0x000fe200078e00ff */
[----:B------:R-:W-:Y:S01]  /*17f0*/  ULOP3.LUT UR6, UR6, 0x3fff, URZ, 0xc0, !UPT ;  /* 0x00003fff06067892 */ /* 0x000fe2000f8ec03f */
[----:B------:R-:W-:Y:S01]  /*1800*/  LOP3.LUT R70, RZ, R3, RZ, 0x33, !PT ;  /* 0x00000003ff467212 */ /* 0x000fe200078e33ff */
[----:B0-----:R-:W-:Y:S01]  /*1810*/  IMAD R67, R4, -0x2, R67 ;  /* 0xfffffffe04437824 */ /* 0x001fe200078e0243 */
[----:B------:R-:W-:-:S02]  /*1820*/  UIADD3 UR42, -UR42, UR40, URZ ;  /* 0x000000282a2a7290 */ /* 0x000fc4000fffe13f */
[----:B------:R-:W-:Y:S02]  /*1830*/  ULEA UR43, UR43, UR48, 0x3 ;  /* 0x000000302b2b7291 */ /* 0x000fe4000f8e183f */
[----:B------:R-:W-:Y:S02]  /*1840*/  ULOP3.LUT UR49, UR4, 0x8, URZ, 0x3c, !UPT ;  /* 0x0000000804317892 */ /* 0x000fe4000f8e3c3f */
[----:B------:R-:W-:Y:S01]  /*1850*/  ULOP3.LUT UR44, UR4, 0x18, URZ, 0x3c, !UPT ;  /* 0x00000018042c7892 */ /* 0x000fe2000f8e3c3f */
[----:B-1----:R-:W-:Y:S01]  /*1860*/  VIADD R69, R69, 0xffffffff ;  /* 0xffffffff45457836 */ /* 0x002fe20000000000 */
[----:B------:R-:W-:Y:S02]  /*1870*/  ULOP3.LUT UR45, UR5, 0x10000, URZ, 0xfc, !UPT ;  /* 0x00010000052d7892 */ /* 0x000fe4000f8efc3f */
[----:B------:R-:W-:Y:S01]  /*1880*/  ULOP3.LUT UR46, UR6, 0x10000, URZ, 0xfc, !UPT ;  /* 0x00010000062e7892 */ /* 0x000fe2000f8efc3f */
[----:B--2---:R-:W-:-:S11]  /*1890*/  SHF.L.U64.HI R68, R6, 0x1, R0 ;  /* 0x0000000106447819 */ /* 0x004fd60000010200 */
.L_x_104:
[----:B------:R-:W-:-:S04]  /*18a0*/  SHF.L.U32 R0, R77, 0x1f, RZ ;  /* 0x0000001f4d007819 */ /* 0x000fc800000006ff */
[----:B------:R-:W0:Y:S02]  /*18b0*/  SYNCS.PHASECHK.TRANS64.TRYWAIT P0, [UR43+-0x8], R0 ;  /* 0xfffff800ff0075a7 */ /* 0x000e24000800016b */
[----:B01-34-:R-:W-:Y:S05]  /*18c0*/  @!P0 BRA `(.L_x_19) ;  /* 0x0000004400548947 */ /* 0x01bfea0003800000 */
.L_x_129:
[----:B------:R-:W-:Y:S02]  /*18d0*/  ULDC UR4, c[0x0][0x28c] ;  /* 0x0000a30000047ab9 */ /* 0x000fe40000000800 */
[----:B------:R-:W-:-:S13]  /*18e0*/  ISETP.LT.AND P0, PT, RZ, UR4, PT ;  /* 0x00000004ff007c0c */ /* 0x000fda000bf01270 */
[----:B------:R-:W-:Y:S05]  /*18f0*/  @P0 BRA `(.L_x_20) ;  /* 0x0000000000400947 */ /* 0x000fea0003800000 */
[----:B0-----:R-:W-:Y:S01]  /*1900*/  MOV R0, 0x0 ;  /* 0x0000000000007802 */ /* 0x001fe20000000f00 */
[----:B------:R-:W-:Y:S01]  /*1910*/  ULDC.64 UR4, c[0x4][0x68] ;  /* 0x01001a0000047ab9 */ /* 0x000fe20000000a00 */
[----:B------:R-:W-:Y:S01]  /*1920*/  ULDC.64 UR6, c[0x4][0x8] ;  /* 0x0100020000067ab9 */ /* 0x000fe20000000a00 */
[----:B------:R-:W-:Y:S01]  /*1930*/  IMAD.U32 R4, RZ, RZ, UR4 ;  /* 0x00000004ff047e24 */ /* 0x000fe2000f8e00ff */
[----:B------:R0:W1:Y:S01]  /*1940*/  LDC.64 R14, c[0x4][R0] ;  /* 0x01000000000e7b82 */ /* 0x0000620000000a00 */
[----:B------:R-:W-:Y:S01]  /*1950*/  IMAD.U32 R5, RZ, RZ, UR5 ;  /* 0x00000005ff057e24 */ /* 0x000fe2000f8e00ff */
[----:B------:R-:W-:Y:S01]  /*1960*/  ULDC.64 UR4, c[0x4][0x70] ;  /* 0x01001c0000047ab9 */ /* 0x000fe20000000a00 */
[----:B------:R-:W-:Y:S02]  /*1970*/  IMAD.U32 R10, RZ, RZ, UR6 ;  /* 0x00000006ff0a7e24 */ /* 0x000fe4000f8e00ff */
[----:B------:R-:W-:Y:S02]  /*1980*/  IMAD.U32 R6, RZ, RZ, UR4 ;  /* 0x00000004ff067e24 */ /* 0x000fe4000f8e00ff */
[----:B------:R-:W-:-:S02]  /*1990*/  IMAD.U32 R7, RZ, RZ, UR5 ;  /* 0x00000005ff077e24 */ /* 0x000fc4000f8e00ff */
[----:B------:R-:W-:Y:S02]  /*19a0*/  IMAD.U32 R11, RZ, RZ, UR7 ;  /* 0x00000007ff0b7e24 */ /* 0x000fe4000f8e00ff */
[----:B------:R-:W-:Y:S02]  /*19b0*/  IMAD.MOV.U32 R8, RZ, RZ, 0x1e1 ;  /* 0x000001e1ff087424 */ /* 0x000fe400078e00ff */
[----:B------:R-:W-:Y:S02]  /*19c0*/  IMAD.MOV.U32 R12, RZ, RZ, 0x1 ;  /* 0x00000001ff0c7424 */ /* 0x000fe400078e00ff */
[----:B0-----:R-:W-:-:S07]  /*19d0*/  IMAD.MOV.U32 R13, RZ, RZ, RZ ;  /* 0x000000ffff0d7224 */ /* 0x001fce00078e00ff */
[----:B------:R-:W-:-:S07]  /*19e0*/  LEPC R20, `(.L_x_20) ;  /* 0x000000001014794e */ /* 0x000fce0000000000 */
[----:B-1---5:R-:W-:Y:S05]  /*19f0*/  CALL.ABS.NOINC R14 ;  /* 0x000000000e007343 */ /* 0x022fea0003c00000 */
.L_x_20:
[----:B------:R-:W-:-:S13]  /*1a00*/  ISETP.NE.AND P0, PT, R76, 0x3, PT ;  /* 0x000000034c00780c */ /* 0x000fda0003f05270 */
[----:B------:R-:W-:Y:S05]  /*1a10*/  @!P0 BRA `(.L_x_21) ;  /* 0x0000000000048947 */ /* 0x000fea0003800000 */
[----:B------:R-:W-:Y:S01]  /*1a20*/  BPT.TRAP 0x1 ;  /* 0x000000040000795c */ /* 0x000fe20000300000 */
.L_x_21:
[----:B0-----:R-:W-:Y:S02]  /*1a30*/  IMAD.U32 R3, RZ, RZ, UR38 ;  /* 0x00000026ff037e24 */ /* 0x001fe4000f8e00ff */
[----:B------:R-:W-:-:S03]  /*1a40*/  IMAD.U32 R0, RZ, RZ, UR39 ;  /* 0x00000027ff007e24 */ /* 0x000fc6000f8e00ff */
[----:B------:R-:W-:Y:S02]  /*1a50*/  LEA R3, R3, UR41, 0x3 ;  /* 0x0000002903037c11 */ /* 0x000fe4000f8e18ff */
[----:B------:R-:W-:-:S04]  /*1a60*/  SHF.L.U32 R0, R0, 0x1f, RZ ;  /* 0x0000001f00007819 */ /* 0x000fc800000006ff */
[----:B------:R0:W1:Y:S01]  /*1a70*/  SYNCS.PHASECHK.TRANS64.TRYWAIT P1, [R3+URZ], R0 ;  /* 0x00000000030075a7 */ /* 0x000062000802017f */
[----:B------:R-:W-:Y:S05]  /*1a80*/  @!P0 BRA `(.L_x_22) ;  /* 0x0000000000048947 */ /* 0x000fea0003800000 */
[----:B------:R-:W-:Y:S01]  /*1a90*/  BPT.TRAP 0x1 ;  /* 0x000000040000795c */ /* 0x000fe20000300000 */
.L_x_22:
[----:B-1----:R-:W-:Y:S05]  /*1aa0*/  @P1 BRA `(.L_x_23) ;  /* 0x0000000000081947 */ /* 0x002fea0003800000 */
[----:B------:R-:W1:Y:S02]  /*1ab0*/  SYNCS.PHASECHK.TRANS64.TRYWAIT P1, [R3+URZ], R0 ;  /* 0x00000000030075a7 */ /* 0x000e64000802017f */
[----:B-1----:R-:W-:Y:S05]  /*1ac0*/  @!P1 BRA `(.L_x_24) ;  /* 0x0000004000ec9947 */ /* 0x002fea0003800000 */
.L_x_23:
[----:B------:R-:W-:Y:S05]  /*1ad0*/  WARPSYNC.ALL ;  /* 0x0000000000007948 */ /* 0x000fea0003800000 */
[----:B------:R-:W-:Y:S01]  /*1ae0*/  ULEA UR8, UR38, UR45, 0xa ;  /* 0x0000002d26087291 */ /* 0x000fe2000f8e503f */
[----:B------:R-:W-:Y:S01]  /*1af0*/  WARPGROUP.ARRIVE ;  /* 0x00000000000079c5 */ /* 0x000fe20000000000 */
[----:B------:R-:W-:Y:S01]  /*1b00*/  ULEA UR9, UR38, UR46, 0xa ;  /* 0x0000002e26097291 */ /* 0x000fe2000f8e503f */
[----:B01----:R-:W-:Y:S01]  /*1b10*/  IMAD.U32 R0, RZ, RZ, UR42 ;  /* 0x0000002aff007e24 */ /* 0x003fe2000f8e00ff */
[----:B------:R-:W-:Y:S01]  /*1b20*/  UMOV UR5, 0x40000040 ;  /* 0x4000004000057882 */ /* 0x000fe20000000000 */
[----:B------:R-:W-:-:S02]  /*1b30*/  UMOV UR7, 0x40000040 ;  /* 0x4000004000077882 */ /* 0x000fc40000000000 */
[----:B------:R-:W-:Y:S01]  /*1b40*/  UMOV UR4, UR8 ;  /* 0x0000000800047c82 */ /* 0x000fe20008000000 */
[----:B------:R-:W-:Y:S01]  /*1b50*/  ISETP.GE.AND P1, PT, R0, 0x1, PT ;  /* 0x000000010000780c */ /* 0x000fe20003f26270 */
[----:B------:R-:W-:Y:S02]  /*1b60*/  UMOV UR6, UR9 ;  /* 0x0000000900067c82 */ /* 0x000fe40008000000 */
[----:B------:R-:W-:Y:S01]  /*1b70*/  HGMMA.64x64x8.F32.TF32 R24, gdesc[UR4], RZ, !UPT, gsb0 ;  /* 0x04e00000041879f0 */ /* 0x000fe2000c0028ff */
[----:B------:R-:W-:Y:S02]  /*1b80*/  UIADD3 UR4, UR8, 0x2, URZ ;  /* 0x0000000208047890 */ /* 0x000fe4000fffe03f */
[----:B------:R-:W-:Y:S01]  /*1b90*/  UIADD3 UR6, UR9, 0x2, URZ ;  /* 0x0000000209067890 */ /* 0x000fe2000fffe03f */
[----:B------:R-:W-:Y:S01]  /*1ba0*/  UMOV UR5, 0x40000040 ;  /* 0x4000004000057882 */ /* 0x000fe20000000000 */
[----:B------:R-:W-:Y:S01]  /*1bb0*/  UMOV UR7, 0x40000040 ;  /* 0x4000004000077882 */ /* 0x000fe20000000000 */
[----:B------:R-:W-:-:S02]  /*1bc0*/  WARPGROUP.DEPBAR.LE gsb0, 0x0 ;  /* 0x00008000000079c5 */ /* 0x000fc40000010000 */
[----:B------:R-:W-:-:S06]  /*1bd0*/  WARPGROUP.ARRIVE ;  /* 0x00000000000079c5 */ /* 0x000fcc0000000000 */
[----:B------:R-:W-:Y:S01]  /*1be0*/  HGMMA.64x64x8.F32.TF32 R24, gdesc[UR4], R24, gsb0 ;  /* 0x04e00000041879f0 */ /* 0x000fe20008002818 */
[----:B------:R-:W-:Y:S02]  /*1bf0*/  UIADD3 UR4, UR8, 0x4, URZ ;  /* 0x0000000408047890 */ /* 0x000fe4000fffe03f */
[----:B------:R-:W-:Y:S01]  /*1c00*/  UIADD3 UR6, UR9, 0x4, URZ ;  /* 0x0000000409067890 */ /* 0x000fe2000fffe03f */
[----:B------:R-:W-:Y:S01]  /*1c10*/  UMOV UR5, 0x40000040 ;  /* 0x4000004000057882 */ /* 0x000fe20000000000 */
[----:B------:R-:W-:Y:S01]  /*1c20*/  UMOV UR7, 0x40000040 ;  /* 0x4000004000077882 */ /* 0x000fe20000000000 */
[----:B------:R-:W-:Y:S02]  /*1c30*/  WARPGROUP.DEPBAR.LE gsb0, 0x0 ;  /* 0x00008000000079c5 */ /* 0x000fe40000010000 */
        /* <DEDUP_REMOVED lines=36> */
[----:B------:R-:W-:Y:S03]  /*1e80*/  HGMMA.64x64x8.F32.TF32 R24, gdesc[UR4], R24, gsb0 ;  /* 0x04e00000041879f0 */ /* 0x000fe60008002818 */
[----:B------:R-:W-:Y:S02]  /*1e90*/  WARPGROUP.DEPBAR.LE gsb0, 0x0 ;  /* 0x00008000000079c5 */ /* 0x000fe40000010000 */
[----:B------:R-:W-:Y:S05]  /*1ea0*/  @!P1 BRA `(.L_x_25) ;  /* 0x0000000400849947 */ /* 0x000fea0003800000 */
[----:B------:R-:W-:Y:S01]  /*1eb0*/  UIADD3 UR8, UR38, 0x1, URZ ;  /* 0x0000000126087890 */ /* 0x000fe2000fffe03f */
[----:B------:R-:W-:Y:S02]  /*1ec0*/  IMAD.U32 R0, RZ, RZ, UR42 ;  /* 0x0000002aff007e24 */ /* 0x000fe4000f8e00ff */
[----:B------:R-:W-:Y:S01]  /*1ed0*/  IMAD.U32 R3, RZ, RZ, UR38 ;  /* 0x00000026ff037e24 */ /* 0x000fe2000f8e00ff */
[----:B------:R-:W-:-:S04]  /*1ee0*/  UISETP.NE.AND UP0, UPT, UR8, 0x7, UPT ;  /* 0x000000070800788c */ /* 0x000fc8000bf05270 */
[----:B------:R-:W-:Y:S02]  /*1ef0*/  USEL UR4, URZ, 0x1, UP0 ;  /* 0x000000013f047887 */ /* 0x000fe40008000000 */
[----:B------:R-:W-:Y:S02]  /*1f00*/  USEL UR8, UR8, URZ, UP0 ;  /* 0x0000003f08087287 */ /* 0x000fe40008000000 */
[----:B------:R-:W-:-:S06]  /*1f10*/  ULOP3.LUT UR4, UR39, UR4, URZ, 0x3c, !UPT ;  /* 0x0000000427047292 */ /* 0x000fcc000f8e3c3f */
[----:B------:R-:W-:-:S07]  /*1f20*/  IMAD.U32 R6, RZ, RZ, UR4 ;  /* 0x00000004ff067e24 */ /* 0x000fce000f8e00ff */
.L_x_32:
[----:B------:R-:W-:Y:S05]  /*1f30*/  @!P0 BRA `(.L_x_26) ;  /* 0x0000000000048947 */ /* 0x000fea0003800000 */
[----:B------:R-:W-:Y:S01]  /*1f40*/  BPT.TRAP 0x1 ;  /* 0x000000040000795c */ /* 0x000fe20000300000 */
.L_x_26:
[----:B------:R-:W-:Y:S01]  /*1f50*/  ULEA UR4, UR8, UR41, 0x3 ;  /* 0x0000002908047291 */ /* 0x000fe2000f8e183f */
[----:B------:R-:W-:-:S08]  /*1f60*/  SHF.L.U32 R4, R6, 0x1f, RZ ;  /* 0x0000001f06047819 */ /* 0x000fd000000006ff */
[----:B------:R0:W1:Y:S01]  /*1f70*/  SYNCS.PHASECHK.TRANS64.TRYWAIT P1, [UR4], R4 ;  /* 0x00000004ff0075a7 */ /* 0x0000620008020144 */
[----:B------:R-:W-:Y:S05]  /*1f80*/  @!P0 BRA `(.L_x_27) ;  /* 0x0000000000048947 */ /* 0x000fea0003800000 */
[----:B------:R-:W-:Y:S01]  /*1f90*/  BPT.TRAP 0x1 ;  /* 0x000000040000795c */ /* 0x000fe20000300000 */
.L_x_27:
[----:B-1----:R-:W-:Y:S05]  /*1fa0*/  @P1 BRA `(.L_x_28) ;  /* 0x0000000000081947 */ /* 0x002fea0003800000 */
[----:B------:R-:W1:Y:S02]  /*1fb0*/  SYNCS.PHASECHK.TRANS64.TRYWAIT P1, [UR4], R4 ;  /* 0x00000004ff0075a7 */ /* 0x000e640008020144 */
[----:B-1----:R-:W-:Y:S05]  /*1fc0*/  @!P1 BRA `(.L_x_29) ;  /* 0x0000003c00c09947 */ /* 0x002fea0003800000 */
.L_x_28:
[----:B------:R-:W-:Y:S01]  /*1fd0*/  ULEA UR9, UR8, UR45, 0xa ;  /* 0x0000002d08097291 */ /* 0x000fe2000f8e503f */
[----:B------:R-:W-:Y:S01]  /*1fe0*/  WARPGROUP.ARRIVE ;  /* 0x00000000000079c5 */ /* 0x000fe20000000000 */
[----:B------:R-:W-:Y:S01]  /*1ff0*/  ULEA UR10, UR8, UR46, 0xa ;  /* 0x0000002e080a7291 */ /* 0x000fe2000f8e503f */
[----:B------:R-:W-:Y:S01]  /*2000*/  UMOV UR5, 0x40000040 ;  /* 0x4000004000057882 */ /* 0x000fe20000000000 */
[----:B------:R-:W-:-:S03]  /*2010*/  UMOV UR7, 0x40000040 ;  /* 0x4000004000077882 */ /* 0x000fc60000000000 */
[----:B------:R-:W-:Y:S02]  /*2020*/  UMOV UR4, UR9 ;  /* 0x0000000900047c82 */ /* 0x000fe40008000000 */
[----:B------:R-:W-:Y:S02]  /*2030*/  UMOV UR6, UR10 ;  /* 0x0000000a00067c82 */ /* 0x000fe40008000000 */
[----:B------:R-:W-:Y:S01]  /*2040*/  HGMMA.64x64x8.F32.TF32 R24, gdesc[UR4], R24, gsb0 ;  /* 0x04e00000041879f0 */ /* 0x000fe20008002818 */
        /* <DEDUP_REMOVED lines=51> */
[----:B------:R-:W-:Y:S01]  /*2380*/  BPT.TRAP 0x1 ;  /* 0x000000040000795c */ /* 0x000fe20000300000 */
.L_x_30:
[----:B------:R-:W-:-:S13]  /*2390*/  ISETP.NE.AND P1, PT, R57, RZ, PT ;  /* 0x000000ff3900720c */ /* 0x000fda0003f25270 */
[----:B01----:R-:W-:-:S05]  /*23a0*/  @P1 LEA R4, R3, UR41, 0x3 ;  /* 0x0000002903041c11 */ /* 0x003fca000f8e18ff */
[----:B------:R-:W-:-:S05]  /*23b0*/  @P1 VIADD R5, R4, 0x38 ;  /* 0x0000003804051836 */ /* 0x000fca0000000000 */
[----:B------:R-:W-:-:S04]  /*23c0*/  @P1 PRMT R5, R56, 0x654, R5 ;  /* 0x0000065438051816 */ /* 0x000fc80000000005 */
[----:B------:R0:W-:Y:S01]  /*23d0*/  @P1 SYNCS.ARRIVE.TRANS64.RED.A1T0 RZ, [R5+URZ], RZ ;  /* 0x000000ff05ff19a7 */ /* 0x0001e2000810043f */
[----:B------:R-:W-:-:S13]  /*23e0*/  ISETP.GT.U32.AND P1, PT, R23, 0x1, PT ;  /* 0x000000011700780c */ /* 0x000fda0003f24070 */
[----:B0-----:R-:W-:Y:S05]  /*23f0*/  @P1 BRA `(.L_x_31) ;  /* 0x0000000000041947 */ /* 0x001fea0003800000 */
[----:B------:R-:W-:Y:S01]  /*2400*/  BPT.TRAP 0x1 ;  /* 0x000000040000795c */ /* 0x000fe20000300000 */
.L_x_31:
[----:B------:R-:W-:Y:S01]  /*2410*/  UIADD3 UR8, UR8, 0x1, URZ ;  /* 0x0000000108087890 */ /* 0x000fe2000fffe03f */
[C---:B------:R-:W-:Y:S01]  /*2420*/  ISETP.GT.AND P2, PT, R0.reuse, 0x1, PT ;  /* 0x000000010000780c */ /* 0x040fe20003f44270 */
[----:B------:R-:W-:Y:S02]  /*2430*/  VIADD R3, R3, 0x1 ;  /* 0x0000000103037836 */ /* 0x000fe40000000000 */
[----:B------:R-:W-:Y:S01]  /*2440*/  UISETP.NE.AND UP0, UPT, UR8, 0x7, UPT ;  /* 0x000000070800788c */ /* 0x000fe2000bf05270 */
[----:B------:R-:W-:Y:S02]  /*2450*/  VIADD R0, R0, 0xffffffff ;  /* 0xffffffff00007836 */ /* 0x000fe40000000000 */
[C---:B------:R-:W-:Y:S01]  /*2460*/  ISETP.NE.AND P1, PT, R3.reuse, 0x7, PT ;  /* 0x000000070300780c */ /* 0x040fe20003f25270 */
[----:B------:R-:W-:Y:S02]  /*2470*/  USEL UR4, URZ, 0x1, UP0 ;  /* 0x000000013f047887 */ /* 0x000fe40008000000 */
[----:B------:R-:W-:Y:S01]  /*2480*/  USEL UR8, UR8, URZ, UP0 ;  /* 0x0000003f08087287 */ /* 0x000fe20008000000 */
[----:B------:R-:W-:-:S03]  /*2490*/  SEL R3, R3, RZ, P1 ;  /* 0x000000ff03037207 */ /* 0x000fc60000800000 */
[----:B------:R-:W-:Y:S01]  /*24a0*/  LOP3.LUT R6, R6, UR4, RZ, 0x3c, !PT ;  /* 0x0000000406067c12 */ /* 0x000fe2000f8e3cff */
[----:B------:R-:W-:Y:S07]  /*24b0*/  @P2 BRA `(.L_x_32) ;  /* 0xfffffff8009c2947 */ /* 0x000fee000383ffff */
.L_x_25:
[----:B------:R-:W0:Y:S01]  /*24c0*/  LDC R0, c[0x0][0x28c] ;  /* 0x0000a300ff007b82 */ /* 0x000e220000000800 */
[----:B------:R-:W-:-:S04]  /*24d0*/  IMAD.U32 R3, RZ, RZ, UR49 ;  /* 0x00000031ff037e24 */ /* 0x000fc8000f8e00ff */
[----:B------:R1:W-:Y:S01]  /*24e0*/  SYNCS.ARRIVE.TRANS64.A1T0 RZ, [R3+UR48], RZ ;  /* 0x000000ff03ff79a7 */ /* 0x0003e20008100030 */
[----:B0-----:R-:W-:-:S13]  /*24f0*/  ISETP.GE.AND P1, PT, R0, 0x1, PT ;  /* 0x000000010000780c */ /* 0x001fda0003f26270 */
[----:B-1----:R-:W-:Y:S05]  /*2500*/  @!P1 BRA `(.L_x_33) ;  /* 0x0000000000509947 */ /* 0x002fea0003800000 */
[----:B------:R-:W-:Y:S05]  /*2510*/  @!P0 BRA `(.L_x_34) ;  /* 0x0000000000048947 */ /* 0x000fea0003800000 */
[----:B------:R-:W-:Y:S01]  /*2520*/  BPT.TRAP 0x1 ;  /* 0x000000040000795c */ /* 0x000fe20000300000 */
.L_x_34:
[----:B------:R-:W-:Y:S01]  /*2530*/  ISETP.NE.AND P0, PT, R57, RZ, PT ;  /* 0x000000ff3900720c */ /* 0x000fe20003f05270 */
[----:B------:R-:W-:Y:S01]  /*2540*/  BSSY B0, `(.L_x_35) ;  /* 0x000000e000007945 */ /* 0x000fe20003800000 */
[----:B------:R-:W-:-:S11]  /*2550*/  ISETP.GT.U32.AND P1, PT, R23, 0x1, PT ;  /* 0x000000011700780c */ /* 0x000fd60003f24070 */
[----:B------:R-:W-:Y:S05]  /*2560*/  @!P0 BRA `(.L_x_36) ;  /* 0x00000000002c8947 */ /* 0x000fea0003800000 */
[----:B------:R-:W-:-:S04]  /*2570*/  UIADD3 UR6, UR38, UR42, URZ ;  /* 0x0000002a26067290 */ /* 0x000fc8000fffe03f */
[----:B------:R-:W-:-:S04]  /*2580*/  UIMAD.WIDE.U32 UR4, UR6, 0x24924925, URZ ;  /* 0x24924925060478a5 */ /* 0x000fc8000f8e003f */
[----:B------:R-:W-:-:S04]  /*2590*/  UIADD3 UR4, UR6, -UR5, URZ ;  /* 0x8000000506047290 */ /* 0x000fc8000fffe03f */
[----:B------:R-:W-:-:S04]  /*25a0*/  ULEA.HI UR4, UR4, UR5, URZ, 0x1f ;  /* 0x0000000504047291 */ /* 0x000fc8000f8ff83f */
[----:B------:R-:W-:-:S04]  /*25b0*/  USHF.R.U32.HI UR4, URZ, 0x2, UR4 ;  /* 0x000000023f047899 */ /* 0x000fc80008011604 */
[----:B------:R-:W-:-:S04]  /*25c0*/  UIMAD UR4, UR4, -0x7, UR6 ;  /* 0xfffffff9040478a4 */ /* 0x000fc8000f8e0206 */
[----:B------:R-:W-:-:S04]  /*25d0*/  ULEA UR4, UR4, UR41, 0x3 ;  /* 0x0000002904047291 */ /* 0x000fc8000f8e183f */
[----:B------:R-:W-:-:S06]  /*25e0*/  UIADD3 UR4, UR4, 0x38, URZ ;  /* 0x0000003804047890 */ /* 0x000fcc000fffe03f */
[----:B------:R-:W-:-:S05]  /*25f0*/  IMAD.U32 R3, RZ, RZ, UR4 ;  /* 0x00000004ff037e24 */ /* 0x000fca000f8e00ff */
[----:B------:R-:W-:-:S04]  /*2600*/  PRMT R0, R56, 0x654, R3 ;  /* 0x0000065438007816 */ /* 0x000fc80000000003 */
[----:B------:R0:W-:Y:S03]  /*2610*/  SYNCS.ARRIVE.TRANS64.RED.A1T0 RZ, [R0+URZ], RZ ;  /* 0x000000ff00ff79a7 */ /* 0x0001e6000810043f */
.L_x_36:
[----:B------:R-:W-:Y:S05]  /*2620*/  BSYNC B0 ;  /* 0x0000000000007941 */ /* 0x000fea0003800000 */
.L_x_35:
[----:B------:R-:W-:Y:S05]  /*2630*/  @P1 BRA `(.L_x_33) ;  /* 0x0000000000041947 */ /* 0x000fea0003800000 */
[----:B------:R-:W-:Y:S01]  /*2640*/  BPT.TRAP 0x1 ;  /* 0x000000040000795c */ /* 0x000fe20000300000 */
.L_x_33:
[----:B0-----:R-:W-:Y:S01]  /*2650*/  SHF.L.U32 R0, R77, 0x1f, RZ ;  /* 0x0000001f4d007819 */ /* 0x001fe200000006ff */
[----:B------:R-:W-:Y:S01]  /*2660*/  UISETP.GE.U32.AND UP1, UPT, UR47, 0x7, UPT ;  /* 0x000000072f00788c */ /* 0x000fe2000bf26070 */
[----:B------:R-:W-:Y:S01]  /*2670*/  SHF.R.S32.HI R9, RZ, 0x1f, R19 ;  /* 0x0000001fff097819 */ /* 0x000fe20000011413 */
[----:B------:R-:W-:Y:S01]  /*2680*/  UIADD3 UR38, UR38, UR47, URZ ;  /* 0x0000002f26267290 */ /* 0x000fe2000fffe03f */
[----:B------:R-:W0:Y:S03]  /*2690*/  SYNCS.PHASECHK.TRANS64.TRYWAIT P0, [UR43+0x8], R0 ;  /* 0x00000800ff0075a7 */ /* 0x000e26000800016b */
[----:B------:R-:W-:-:S04]  /*26a0*/  UISETP.GT.U32.AND UP0, UPT, UR38, 0x6, UPT ;  /* 0x000000062600788c */ /* 0x000fc8000bf04070 */
[----:B------:R-:W-:Y:S02]  /*26b0*/  UISETP.LT.U32.AND UP0, UPT, UR47, 0x7, UP0 ;  /* 0x000000072f00788c */ /* 0x000fe40008701070 */
[----:B------:R-:W-:Y:S02]  /*26c0*/  @UP1 UIMAD.WIDE.U32 UR4, UR38, 0x24924925, URZ ;  /* 0x24924925260418a5 */ /* 0x000fe4000f8e003f */
[----:B------:R-:W-:Y:S02]  /*26d0*/  USEL UR6, URZ, 0x1, !UP0 ;  /* 0x000000013f067887 */ /* 0x000fe4000c000000 */
[----:B------:R-:W-:Y:S02]  /*26e0*/  @UP1 UIADD3 UR4, UR38, -UR5, URZ ;  /* 0x8000000526041290 */ /* 0x000fe4000fffe03f */
[----:B------:R-:W-:Y:S02]  /*26f0*/  ULOP3.LUT UR39, UR39, UR6, URZ, 0x3c, !UPT ;  /* 0x0000000627277292 */ /* 0x000fe4000f8e3c3f */
[----:B------:R-:W-:-:S04]  /*2700*/  @UP1 ULEA.HI UR4, UR4, UR5, URZ, 0x1f ;  /* 0x0000000504041291 */ /* 0x000fc8000f8ff83f */
[----:B------:R-:W-:-:S04]  /*2710*/  @UP1 USHF.R.U32.HI UR4, URZ, 0x2, UR4 ;  /* 0x000000023f041899 */ /* 0x000fc80008011604 */
[----:B------:R-:W-:Y:S01]  /*2720*/  @UP1 ULOP3.LUT UR39, UR39, 0x1, UR4, 0x78, !UPT ;  /* 0x0000000127271892 */ /* 0x000fe2000f8e7804 */
[----:B0-----:R-:W-:Y:S11]  /*2730*/  @!P0 BRA `(.L_x_37) ;  /* 0x0000003400fc8947 */ /* 0x001ff60003800000 */
.L_x_130:
[----:B------:R-:W-:Y:S01]  /*2740*/  ULDC.64 UR4, c[0x0][0x5d0] ;  /* 0x0001740000047ab9 */ /* 0x000fe20000000a00 */
[----:B------:R-:W-:Y:S01]  /*2750*/  ULDC UR6, c[0x0][0x284] ;  /* 0x0000a10000067ab9 */ /* 0x000fe20000000800 */
[----:B0-----:R-:W-:Y:S02]  /*2760*/  IMAD R0, R9, UR4, RZ ;  /* 0x0000000409007c24 */ /* 0x001fe4000f8e02ff */
[----:B------:R-:W-:Y:S02]  /*2770*/  IMAD.SHL.U32 R12, R18, 0x40, RZ ;  /* 0x00000040120c7824 */ /* 0x000fe400078e00ff */
[C---:B------:R-:W-:Y:S02]  /*2780*/  IMAD R3, R19.reuse, UR5, R0 ;  /* 0x0000000513037c24 */ /* 0x040fe4000f8e0200 */
[----:B------:R-:W-:Y:S01]  /*2790*/  IMAD.SHL.U32 R0, R22, 0x40, RZ ;  /* 0x0000004016007824 */ /* 0x000fe200078e00ff */
[----:B------:R-:W-:Y:S01]  /*27a0*/  SHF.R.S32.HI R13, RZ, 0x1f, R12 ;  /* 0x0000001fff0d7819 */ /* 0x000fe2000001140c */
[----:B------:R-:W-:Y:S01]  /*27b0*/  IMAD.WIDE.U32 R4, R19, UR4, R62 ;  /* 0x0000000413047c25 */ /* 0x000fe2000f8e003e */
[----:B------:R-:W-:-:S02]  /*27c0*/  ULDC.64 UR4, c[0x0][0x5c8] ;  /* 0x0001720000047ab9 */ /* 0x000fc40000000a00 */
[----:B------:R-:W-:Y:S01]  /*27d0*/  ISETP.GE.AND P0, PT, R0, UR6, PT ;  /* 0x0000000600007c0c */ /* 0x000fe2000bf06270 */
[----:B------:R-:W-:Y:S01]  /*27e0*/  ULDC UR6, c[0x0][0x288] ;  /* 0x0000a20000067ab9 */ /* 0x000fe20000000800 */
[----:B------:R-:W-:Y:S01]  /*27f0*/  IADD3 R4, P1, R12, R4, RZ ;  /* 0x000000040c047210 */ /* 0x000fe20007f3e0ff */
[----:B------:R-:W-:Y:S01]  /*2800*/  IMAD.WIDE R72, R22, 0x40, R60 ;  /* 0x0000004016487825 */ /* 0x000fe200078e023c */
[----:B------:R-:W-:Y:S02]  /*2810*/  ISETP.GE.OR P0, PT, R12, UR6, P0 ;  /* 0x000000060c007c0c */ /* 0x000fe40008706670 */
[----:B------:R-:W-:Y:S01]  /*2820*/  IADD3.X R5, R13, R5, R3, P1, !PT ;  /* 0x000000050d057210 */ /* 0x000fe20000ffe403 */
[----:B------:R-:W-:-:S04]  /*2830*/  IMAD R7, R73, UR4, RZ ;  /* 0x0000000449077c24 */ /* 0x000fc8000f8e02ff */
[C---:B------:R-:W-:Y:S02]  /*2840*/  IMAD R7, R72.reuse, UR5, R7 ;  /* 0x0000000548077c24 */ /* 0x040fe4000f8e0207 */
[----:B------:R-:W-:-:S04]  /*2850*/  IMAD.WIDE.U32 R74, R72, UR4, R4 ;  /* 0x00000004484a7c25 */ /* 0x000fc8000f8e0004 */
[----:B------:R-:W-:Y:S05]  /*2860*/  @P0 BRA `(.L_x_38) ;  /* 0x0000001800d00947 */ /* 0x000fea0003800000 */
[----:B-----5:R-:W-:Y:S01]  /*2870*/  FSETP.NEU.AND P0, PT, R59, RZ, PT ;  /* 0x000000ff3b00720b */ /* 0x020fe20003f0d000 */
[----:B------:R-:W-:Y:S01]  /*2880*/  IMAD.IADD R22, R67, 0x1, -R12 ;  /* 0x0000000143167824 */ /* 0x000fe200078e0a0c */
[----:B------:R-:W-:Y:S01]  /*2890*/  BSSY B0, `(.L_x_38) ;  /* 0x00001b1000007945 */ /* 0x000fe20003800000 */
[----:B------:R-:W-:Y:S02]  /*28a0*/  IMAD.IADD R0, R71, 0x1, -R0 ;  /* 0x0000000147007824 */ /* 0x000fe400078e0a00 */
[----:B------:R-:W-:Y:S01]  /*28b0*/  IMAD.IADD R7, R75, 0x1, R7 ;  /* 0x000000014b077824 */ /* 0x000fe200078e0207 */
[----:B------:R-:W-:-:S04]  /*28c0*/  ISETP.GT.AND P3, PT, R22, RZ, PT ;  /* 0x000000ff1600720c */ /* 0x000fc80003f64270 */
[----:B------:R-:W-:-:S03]  /*28d0*/  ISETP.GT.AND P1, PT, R0, RZ, P3 ;  /* 0x000000ff0000720c */ /* 0x000fc60001f24270 */
[----:B------:R-:W-:Y:S10]  /*28e0*/  @!P0 BRA `(.L_x_39) ;  /* 0x0000001000d48947 */ /* 0x000ff40003800000 */
[----:B------:R-:W0:Y:S01]  /*28f0*/  LDC.64 R78, c[0x0][0x5b8] ;  /* 0x00016e00ff4e7b82 */ /* 0x000e220000000a00 */
[----:B------:R-:W-:-:S07]  /*2900*/  ULDC.64 UR4, c[0x0][0x5c0] ;  /* 0x0001700000047ab9 */ /* 0x000fce0000000a00 */
[----:B------:R-:W1:Y:S08]  /*2910*/  LDC.64 R80, c[0x0][0x5b0] ;  /* 0x00016c00ff507b82 */ /* 0x000e700000000a00 */
[----:B------:R-:W2:Y:S01]  /*2920*/  LDC.64 R82, c[0x0][0x5a8] ;  /* 0x00016a00ff527b82 */ /* 0x000ea20000000a00 */
[-C--:B0-----:R-:W-:Y:S02]  /*2930*/  IMAD R6, R9, R78.reuse, RZ ;  /* 0x0000004e09067224 */ /* 0x081fe400078e02ff */
[----:B------:R-:W-:-:S04]  /*2940*/  IMAD.WIDE.U32 R4, R19, R78, R62 ;  /* 0x0000004e13047225 */ /* 0x000fc800078e003e */
[----:B------:R-:W-:Y:S01]  /*2950*/  IMAD R75, R19, R79, R6 ;  /* 0x0000004f134b7224 */ /* 0x000fe200078e0206 */
[----:B------:R-:W-:Y:S01]  /*2960*/  IADD3 R8, P0, R12, R4, RZ ;  /* 0x000000040c087210 */ /* 0x000fe20007f1e0ff */
[----:B-1----:R-:W-:-:S03]  /*2970*/  IMAD R3, R73, R80, RZ ;  /* 0x0000005049037224 */ /* 0x002fc600078e02ff */
[----:B------:R-:W-:Y:S01]  /*2980*/  IADD3.X R9, R13, R5, R75, P0, !PT ;  /* 0x000000050d097210 */ /* 0x000fe200007fe44b */
[C---:B------:R-:W-:Y:S02]  /*2990*/  IMAD R73, R72.reuse, R81, R3 ;  /* 0x0000005148497224 */ /* 0x040fe400078e0203 */
[----:B------:R-:W-:-:S04]  /*29a0*/  IMAD.WIDE.U32 R4, R72, R80, R8 ;  /* 0x0000005048047225 */ /* 0x000fc800078e0008 */
[----:B------:R-:W-:Y:S01]  /*29b0*/  IMAD.IADD R3, R5, 0x1, R73 ;  /* 0x0000000105037824 */ /* 0x000fe200078e0249 */
[----:B--2---:R-:W-:-:S04]  /*29c0*/  LEA R10, P0, R4, R82, 0x2 ;  /* 0x00000052040a7211 */ /* 0x004fc800078010ff */
[----:B------:R-:W-:-:S05]  /*29d0*/  LEA.HI.X R11, R4, R83, R3, 0x2, P0 ;  /* 0x00000053040b7211 */ /* 0x000fca00000f1403 */
[----:B------:R-:W2:Y:S01]  /*29e0*/  @P1 LDG.E.LTC128B R18, desc[UR36][R10.64] ;  /* 0x000000240a121981 */ /* 0x000ea2000c1e1920 */
[----:B------:R-:W-:Y:S01]  /*29f0*/  IMAD.WIDE.U32 R4, R72, R80, R12 ;  /* 0x0000005048047225 */ /* 0x000fe200078e000c */
[----:B------:R-:W-:Y:S01]  /*2a00*/  SHF.L.U64.HI R21, R80, 0x3, R81 ;  /* 0x0000000350157819 */ /* 0x000fe20000010251 */
[----:B------:R-:W-:Y:S01]  /*2a10*/  BSSY B1, `(.L_x_40) ;  /* 0x0000017000017945 */ /* 0x000fe20003800000 */
[----:B------:R-:W-:Y:S01]  /*2a20*/  ISETP.GT.AND P3, PT, R0, 0x8, P3 ;  /* 0x000000080000780c */ /* 0x000fe20001f64270 */
[----:B------:R-:W-:Y:S01]  /*2a30*/  IMAD.SHL.U32 R20, R80, 0x8, RZ ;  /* 0x0000000850147824 */ /* 0x000fe200078e00ff */
[----:B------:R-:W-:-:S03]  /*2a40*/  IADD3 R14, P0, R62, R4, RZ ;  /* 0x000000043e0e7210 */ /* 0x000fc60007f1e0ff */
[----:B------:R-:W-:Y:S01]  /*2a50*/  IMAD.WIDE.U32 R20, R72, R80, R20 ;  /* 0x0000005048147225 */ /* 0x000fe200078e0014 */
[----:B------:R-:W-:Y:S02]  /*2a60*/  IADD3.X R15, R63, R73, R5, P0, !PT ;  /* 0x000000493f0f7210 */ /* 0x000fe400007fe405 */
[C---:B------:R-:W-:Y:S01]  /*2a70*/  LEA R6, P0, R74.reuse, UR4, 0x2 ;  /* 0x000000044a067c11 */ /* 0x040fe2000f8010ff */
[----:B------:R-:W-:Y:S02]  /*2a80*/  IMAD.IADD R73, R73, 0x1, R21 ;  /* 0x0000000149497824 */ /* 0x000fe400078e0215 */
[----:B------:R-:W-:Y:S01]  /*2a90*/  IMAD.WIDE.U32 R14, R19, R78, R14 ;  /* 0x0000004e130e7225 */ /* 0x000fe200078e000e */
[----:B------:R-:W-:-:S03]  /*2aa0*/  LEA.HI.X R7, R74, UR5, R7, 0x2, P0 ;  /* 0x000000054a077c11 */ /* 0x000fc600080f1407 */
[----:B------:R-:W-:Y:S01]  /*2ab0*/  IMAD.IADD R5, R75, 0x1, R15 ;  /* 0x000000014b057824 */ /* 0x000fe200078e020f */
[----:B------:R-:W-:-:S04]  /*2ac0*/  LEA R4, P0, R14, R82, 0x2 ;  /* 0x000000520e047211 */ /* 0x000fc800078010ff */
[----:B------:R-:W-:Y:S02]  /*2ad0*/  LEA.HI.X R5, R14, R83, R5, 0x2, P0 ;  /* 0x000000530e057211 */ /* 0x000fe400000f1405 */
[----:B------:R-:W-:-:S04]  /*2ae0*/  ISETP.GT.AND P0, PT, R22, 0x1, PT ;  /* 0x000000011600780c */ /* 0x000fc80003f04270 */
[----:B------:R-:W-:Y:S01]  /*2af0*/  ISETP.GT.AND P4, PT, R0, RZ, P0 ;  /* 0x000000ff0000720c */ /* 0x000fe20000784270 */
[----:B--2---:R-:W-:-:S04]  /*2b00*/  FMUL R3, R18, R59 ;  /* 0x0000003b12037220 */ /* 0x004fc80000400000 */
[----:B------:R-:W-:Y:S01]  /*2b10*/  FFMA R11, R24, R58, R3 ;  /* 0x0000003a180b7223 */ /* 0x000fe20000000003 */
[----:B------:R-:W-:-:S04]  /*2b20*/  IADD3 R3, P2, R8, R20, RZ ;  /* 0x0000001408037210 */ /* 0x000fc80007f5e0ff */
[----:B------:R0:W-:Y:S01]  /*2b30*/  @P1 STG.E desc[UR36][R6.64], R11 ;  /* 0x0000000b06001986 */ /* 0x0001e2000c101924 */
[----:B------:R-:W-:Y:S01]  /*2b40*/  LEA R14, P1, R3, R82, 0x2 ;  /* 0x00000052030e7211 */ /* 0x000fe200078210ff */
[----:B------:R-:W-:Y:S01]  /*2b50*/  IMAD.X R10, R73, 0x1, R9, P2 ;  /* 0x00000001490a7824 */ /* 0x000fe200010e0609 */
[----:B------:R-:W-:Y:S11]  /*2b60*/  @!P4 BRA `(.L_x_41) ;  /* 0x000000000004c947 */ /* 0x000ff60003800000 */
[----:B------:R1:W5:Y:S02]  /*2b70*/  LDG.E.LTC128B R18, desc[UR36][R4.64+0x4] ;  /* 0x0000042404127981 */ /* 0x000364000c1e1920 */
.L_x_41:
[----:B------:R-:W-:Y:S05]  /*2b80*/  BSYNC B1 ;  /* 0x0000000000017941 */ /* 0x000fea0003800000 */
.L_x_40:
[----:B-----5:R-:W-:Y:S01]  /*2b90*/  FMUL R8, R18, R59 ;  /* 0x0000003b12087220 */ /* 0x020fe20000400000 */
[----:B------:R-:W-:-:S03]  /*2ba0*/  LEA.HI.X R15, R3, R83, R10, 0x2, P1 ;  /* 0x00000053030f7211 */ /* 0x000fc600008f140a */
[----:B------:R-:W-:-:S05]  /*2bb0*/  FFMA R25, R25, R58, R8 ;  /* 0x0000003a19197223 */ /* 0x000fca0000000008 */
[----:B------:R2:W-:Y:S04]  /*2bc0*/  @P4 STG.E desc[UR36][R6.64+0x4], R25 ;  /* 0x0000041906004986 */ /* 0x0005e8000c101924 */
[----:B------:R-:W3:Y:S01]  /*2bd0*/  @P3 LDG.E.LTC128B R18, desc[UR36][R14.64] ;  /* 0x000000240e123981 */ /* 0x000ee2000c1e1920 */
[----:B------:R-:W-:Y:S01]  /*2be0*/  IADD3 R12, P1, P2, R62, R20, R12 ;  /* 0x000000143e0c7210 */ /* 0x000fe20007a3e00c */
[----:B------:R-:W-:Y:S01]  /*2bf0*/  BSSY B1, `(.L_x_42) ;  /* 0x0000010000017945 */ /* 0x000fe20003800000 */
[C---:B0-----:R-:W-:Y:S02]  /*2c00*/  SHF.L.U64.HI R11, R64.reuse, 0x2, R65 ;  /* 0x00000002400b7819 */ /* 0x041fe40000010241 */
[----:B------:R-:W-:Y:S02]  /*2c10*/  IADD3.X R13, R63, R73, R13, P1, P2 ;  /* 0x000000493f0d7210 */ /* 0x000fe40000fe440d */
[----:B------:R-:W-:-:S02]  /*2c20*/  LEA R10, P2, R64, R6, 0x2 ;  /* 0x00000006400a7211 */ /* 0x000fc400078410ff */
[----:B------:R-:W-:Y:S01]  /*2c30*/  ISETP.GT.AND P0, PT, R0, 0x8, P0 ;  /* 0x000000080000780c */ /* 0x000fe20000704270 */
[----:B------:R-:W-:Y:S01]  /*2c40*/  IMAD.WIDE.U32 R12, R19, R78, R12 ;  /* 0x0000004e130c7225 */ /* 0x000fe200078e000c */
[----:B------:R-:W-:-:S03]  /*2c50*/  ISETP.GT.AND P1, PT, R22, 0x8, PT ;  /* 0x000000081600780c */ /* 0x000fc60003f24270 */
[----:B------:R-:W-:Y:S01]  /*2c60*/  IMAD.X R11, R11, 0x1, R7, P2 ;  /* 0x000000010b0b7824 */ /* 0x000fe200010e0607 */
[----:B------:R-:W-:Y:S01]  /*2c70*/  LEA R8, P4, R12, R82, 0x2 ;  /* 0x000000520c087211 */ /* 0x000fe200078810ff */
[----:B------:R-:W-:-:S05]  /*2c80*/  IMAD.IADD R9, R75, 0x1, R13 ;  /* 0x000000014b097824 */ /* 0x000fca00078e020d */
[----:B------:R-:W-:Y:S01]  /*2c90*/  LEA.HI.X R9, R12, R83, R9, 0x2, P4 ;  /* 0x000000530c097211 */ /* 0x000fe200020f1409 */
[----:B---3--:R-:W-:-:S04]  /*2ca0*/  FMUL R3, R18, R59 ;  /* 0x0000003b12037220 */ /* 0x008fc80000400000 */
[----:B------:R-:W-:-:S05]  /*2cb0*/  FFMA R3, R26, R58, R3 ;  /* 0x0000003a1a037223 */ /* 0x000fca0000000003 */
[----:B------:R2:W-:Y:S01]  /*2cc0*/  @P3 STG.E desc[UR36][R10.64], R3 ;  /* 0x000000030a003986 */ /* 0x0005e2000c101924 */
[----:B------:R-:W-:Y:S05]  /*2cd0*/  @!P0 BRA `(.L_x_43) ;  /* 0x0000000000048947 */ /* 0x000fea0003800000 */
[----:B------:R0:W5:Y:S02]  /*2ce0*/  LDG.E.LTC128B R18, desc[UR36][R8.64+0x4] ;  /* 0x0000042408127981 */ /* 0x000164000c1e1920 */
.L_x_43:
[----:B------:R-:W-:Y:S05]  /*2cf0*/  BSYNC B1 ;  /* 0x0000000000017941 */ /* 0x000fea0003800000 */
.L_x_42:
[----:B-----5:R-:W-:Y:S01]  /*2d00*/  FMUL R12, R18, R59 ;  /* 0x0000003b120c7220 */ /* 0x020fe20000400000 */
[----:B------:R-:W-:Y:S01]  /*2d10*/  ISETP.GT.AND P3, PT, R0, RZ, P1 ;  /* 0x000000ff0000720c */ /* 0x000fe20000f64270 */
[----:B------:R-:W-:Y:S01]  /*2d20*/  BSSY B1, `(.L_x_44) ;  /* 0x0000006000017945 */ /* 0x000fe20003800000 */
[----:B------:R-:W-:Y:S01]  /*2d30*/  ISETP.GT.AND P2, PT, R22, 0x9, PT ;  /* 0x000000091600780c */ /* 0x000fe20003f44270 */
[----:B------:R-:W-:-:S05]  /*2d40*/  FFMA R27, R27, R58, R12 ;  /* 0x0000003a1b1b7223 */ /* 0x000fca000000000c */
[----:B------:R3:W-:Y:S05]  /*2d50*/  @P0 STG.E desc[UR36][R10.64+0x4], R27 ;  /* 0x0000041b0a000986 */ /* 0x0007ea000c101924 */
[----:B------:R-:W-:Y:S05]  /*2d60*/  @!P3 BRA `(.L_x_45) ;  /* 0x000000000004b947 */ /* 0x000fea0003800000 */
[----:B------:R4:W5:Y:S02]  /*2d70*/  LDG.E.LTC128B R18, desc[UR36][R4.64+0x20] ;  /* 0x0000202404127981 */ /* 0x000964000c1e1920 */
.L_x_45:
[----:B------:R-:W-:Y:S05]  /*2d80*/  BSYNC B1 ;  /* 0x0000000000017941 */ /* 0x000fea0003800000 */
.L_x_44:
[----:B--2--5:R-:W-:Y:S01]  /*2d90*/  FMUL R3, R18, R59 ;  /* 0x0000003b12037220 */ /* 0x024fe20000400000 */
[----:B------:R-:W-:Y:S01]  /*2da0*/  ISETP.GT.AND P0, PT, R0, RZ, P2 ;  /* 0x000000ff0000720c */ /* 0x000fe20001704270 */
[----:B------:R-:W-:Y:S02]  /*2db0*/  BSSY B1, `(.L_x_46) ;  /* 0x0000005000017945 */ /* 0x000fe40003800000 */
[----:B------:R-:W-:-:S05]  /*2dc0*/  FFMA R3, R28, R58, R3 ;  /* 0x0000003a1c037223 */ /* 0x000fca0000000003 */
[----:B------:R2:W-:Y:S05]  /*2dd0*/  @P3 STG.E desc[UR36][R6.64+0x20], R3 ;  /* 0x0000200306003986 */ /* 0x0005ea000c101924 */
[----:B------:R-:W-:Y:S05]  /*2de0*/  @!P0 BRA `(.L_x_47) ;  /* 0x0000000000048947 */ /* 0x000fea0003800000 */
[----:B------:R0:W5:Y:S02]  /*2df0*/  LDG.E.LTC128B R18, desc[UR36][R4.64+0x24] ;  /* 0x0000242404127981 */ /* 0x000164000c1e1920 */
.L_x_47:
[----:B------:R-:W-:Y:S05]  /*2e00*/  BSYNC B1 ;  /* 0x0000000000017941 */ /* 0x000fea0003800000 */
.L_x_46:
[----:B-----5:R-:W-:Y:S01]  /*2e10*/  FMUL R12, R18, R59 ;  /* 0x0000003b120c7220 */ /* 0x020fe20000400000 */
[----:B------:R-:W-:Y:S01]  /*2e20*/  ISETP.GT.AND P1, PT, R0, 0x8, P1 ;  /* 0x000000080000780c */ /* 0x000fe20000f24270 */
[----:B------:R-:W-:Y:S02]  /*2e30*/  BSSY B1, `(.L_x_48) ;  /* 0x0000005000017945 */ /* 0x000fe40003800000 */
[----:B------:R-:W-:-:S05]  /*2e40*/  FFMA R29, R29, R58, R12 ;  /* 0x0000003a1d1d7223 */ /* 0x000fca000000000c */
[----:B------:R0:W-:Y:S05]  /*2e50*/  @P0 STG.E desc[UR36][R6.64+0x24], R29 ;  /* 0x0000241d06000986 */ /* 0x0001ea000c101924 */
[----:B------:R-:W-:Y:S05]  /*2e60*/  @!P1 BRA `(.L_x_49) ;  /* 0x0000000000049947 */ /* 0x000fea0003800000 */
[----:B------:R0:W5:Y:S02]  /*2e70*/  LDG.E.LTC128B R18, desc[UR36][R8.64+0x20] ;  /* 0x0000202408127981 */ /* 0x000164000c1e1920 */
.L_x_49:
[----:B------:R-:W-:Y:S05]  /*2e80*/  BSYNC B1 ;  /* 0x0000000000017941 */ /* 0x000fea0003800000 */
.L_x_48:
[----:B--2--5:R-:W-:Y:S01]  /*2e90*/  FMUL R3, R18, R59 ;  /* 0x0000003b12037220 */ /* 0x024fe20000400000 */
[----:B------:R-:W-:Y:S01]  /*2ea0*/  ISETP.GT.AND P2, PT, R0, 0x8, P2 ;  /* 0x000000080000780c */ /* 0x000fe20001744270 */
[----:B------:R-:W-:Y:S01]  /*2eb0*/  BSSY B1, `(.L_x_50) ;  /* 0x0000006000017945 */ /* 0x000fe20003800000 */
[----:B------:R-:W-:Y:S01]  /*2ec0*/  ISETP.GT.AND P0, PT, R22, 0x10, PT ;  /* 0x000000101600780c */ /* 0x000fe20003f04270 */
[----:B------:R-:W-:-:S05]  /*2ed0*/  FFMA R3, R30, R58, R3 ;  /* 0x0000003a1e037223 */ /* 0x000fca0000000003 */
[----:B------:R2:W-:Y:S05]  /*2ee0*/  @P1 STG.E desc[UR36][R10.64+0x20], R3 ;  /* 0x000020030a001986 */ /* 0x0005ea000c101924 */
[----:B------:R-:W-:Y:S05]  /*2ef0*/  @!P2 BRA `(.L_x_51) ;  /* 0x000000000004a947 */ /* 0x000fea0003800000 */
[----:B------:R0:W5:Y:S02]  /*2f00*/  LDG.E.LTC128B R18, desc[UR36][R8.64+0x24] ;  /* 0x0000242408127981 */ /* 0x000164000c1e1920 */
.L_x_51:
[----:B------:R-:W-:Y:S05]  /*2f10*/  BSYNC B1 ;  /* 0x0000000000017941 */ /* 0x000fea0003800000 */
.L_x_50:
        /* <DEDUP_REMOVED lines=8> */
.L_x_53:
[----:B------:R-:W-:Y:S05]  /*2fa0*/  BSYNC B1 ;  /* 0x0000000000017941 */ /* 0x000fea0003800000 */
.L_x_52:
[----:B--2--5:R-:W-:Y:S01]  /*2fb0*/  FMUL R3, R18, R59 ;  /* 0x0000003b12037220 */ /* 0x024fe20000400000 */
[----:B------:R-:W-:Y:S01]  /*2fc0*/  ISETP.GT.AND P2, PT, R0, RZ, P1 ;  /* 0x000000ff0000720c */ /* 0x000fe20000f44270 */
[----:B------:R-:W-:Y:S02]  /*2fd0*/  BSSY B1, `(.L_x_54) ;  /* 0x0000005000017945 */ /* 0x000fe40003800000 */
[----:B------:R-:W-:-:S05]  /*2fe0*/  FFMA R3, R32, R58, R3 ;  /* 0x0000003a20037223 */ /* 0x000fca0000000003 */
[----:B------:R2:W-:Y:S05]  /*2ff0*/  @P3 STG.E desc[UR36][R6.64+0x40], R3 ;  /* 0x0000400306003986 */ /* 0x0005ea000c101924 */
[----:B------:R-:W-:Y:S05]  /*3000*/  @!P2 BRA `(.L_x_55) ;  /* 0x000000000004a947 */ /* 0x000fea0003800000 */
[----:B------:R0:W5:Y:S02]  /*3010*/  LDG.E.LTC128B R18, desc[UR36][R4.64+0x44] ;  /* 0x0000442404127981 */ /* 0x000164000c1e1920 */
.L_x_55:
[----:B------:R-:W-:Y:S05]  /*3020*/  BSYNC B1 ;  /* 0x0000000000017941 */ /* 0x000fea0003800000 */
.L_x_54:
[----:B-----5:R-:W-:Y:S01]  /*3030*/  FMUL R12, R18, R59 ;  /* 0x0000003b120c7220 */ /* 0x020fe20000400000 */
[----:B------:R-:W-:Y:S01]  /*3040*/  ISETP.GT.AND P0, PT, R0, 0x8, P0 ;  /* 0x000000080000780c */ /* 0x000fe20000704270 */
[----:B------:R-:W-:Y:S02]  /*3050*/  BSSY B1, `(.L_x_56) ;  /* 0x0000005000017945 */ /* 0x000fe40003800000 */
[----:B------:R-:W-:-:S05]  /*3060*/  FFMA R33, R33, R58, R12 ;  /* 0x0000003a21217223 */ /* 0x000fca000000000c */
[----:B------:R0:W-:Y:S05]  /*3070*/  @P2 STG.E desc[UR36][R6.64+0x44], R33 ;  /* 0x0000442106002986 */ /* 0x0001ea000c101924 */
[----:B------:R-:W-:Y:S05]  /*3080*/  @!P0 BRA `(.L_x_57) ;  /* 0x0000000000048947 */ /* 0x000fea0003800000 */
[----:B------:R0:W5:Y:S02]  /*3090*/  LDG.E.LTC128B R18, desc[UR36][R8.64+0x40] ;  /* 0x0000402408127981 */ /* 0x000164000c1e1920 */
.L_x_57:
[----:B------:R-:W-:Y:S05]  /*30a0*/  BSYNC B1 ;  /* 0x0000000000017941 */ /* 0x000fea0003800000 */
.L_x_56:
        /* <DEDUP_REMOVED lines=8> */
.L_x_59:
[----:B------:R-:W-:Y:S05]  /*3130*/  BSYNC B1 ;  /* 0x0000000000017941 */ /* 0x000fea0003800000 */
.L_x_58:
        /* <DEDUP_REMOVED lines=8> */
.L_x_61:
[----:B------:R-:W-:Y:S05]  /*31c0*/  BSYNC B1 ;  /* 0x0000000000017941 */ /* 0x000fea0003800000 */
.L_x_60:
[----:B--2--5:R-:W-:Y:S01]  /*31d0*/  FMUL R3, R18, R59 ;  /* 0x0000003b12037220 */ /* 0x024fe20000400000 */
[----:B------:R-:W-:Y:S01]  /*31e0*/  ISETP.GT.AND P1, PT, R0, RZ, P0 ;  /* 0x000000ff0000720c */ /* 0x000fe20000724270 */
[----:B------:R-:W-:Y:S02]  /*31f0*/  BSSY B1, `(.L_x_62) ;  /* 0x0000005000017945 */ /* 0x000fe40003800000 */
[----:B------:R-:W-:-:S05]  /*3200*/  FFMA R3, R36, R58, R3 ;  /* 0x0000003a24037223 */ /* 0x000fca0000000003 */
[----:B------:R2:W-:Y:S05]  /*3210*/  @P3 STG.E desc[UR36][R6.64+0x60], R3 ;  /* 0x0000600306003986 */ /* 0x0005ea000c101924 */
[----:B------:R-:W-:Y:S05]  /*3220*/  @!P1 BRA `(.L_x_63) ;  /* 0x0000000000049947 */ /* 0x000fea0003800000 */
[----:B------:R0:W5:Y:S02]  /*3230*/  LDG.E.LTC128B R18, desc[UR36][R4.64+0x64] ;  /* 0x0000642404127981 */ /* 0x000164000c1e1920 */
.L_x_63:
[----:B------:R-:W-:Y:S05]  /*3240*/  BSYNC B1 ;  /* 0x0000000000017941 */ /* 0x000fea0003800000 */
.L_x_62:
[----:B-----5:R-:W-:Y:S01]  /*3250*/  FMUL R12, R18, R59 ;  /* 0x0000003b120c7220 */ /* 0x020fe20000400000 */
[----:B------:R-:W-:Y:S01]  /*3260*/  ISETP.GT.AND P2, PT, R0, 0x8, P2 ;  /* 0x000000080000780c */ /* 0x000fe20001744270 */
[----:B------:R-:W-:Y:S02]  /*3270*/  BSSY B1, `(.L_x_64) ;  /* 0x0000005000017945 */ /* 0x000fe40003800000 */
[----:B------:R-:W-:-:S05]  /*3280*/  FFMA R37, R37, R58, R12 ;  /* 0x0000003a25257223 */ /* 0x000fca000000000c */
[----:B------:R0:W-:Y:S05]  /*3290*/  @P1 STG.E desc[UR36][R6.64+0x64], R37 ;  /* 0x0000642506001986 */ /* 0x0001ea000c101924 */
[----:B------:R-:W-:Y:S05]  /*32a0*/  @!P2 BRA `(.L_x_65) ;  /* 0x000000000004a947 */ /* 0x000fea0003800000 */
[----:B------:R0:W5:Y:S02]  /*32b0*/  LDG.E.LTC128B R18, desc[UR36][R8.64+0x60] ;  /* 0x0000602408127981 */ /* 0x000164000c1e1920 */
.L_x_65:
[----:B------:R-:W-:Y:S05]  /*32c0*/  BSYNC B1 ;  /* 0x0000000000017941 */ /* 0x000fea0003800000 */
.L_x_64:
        /* <DEDUP_REMOVED lines=8> */
.L_x_67:
[----:B------:R-:W-:Y:S05]  /*3350*/  BSYNC B1 ;  /* 0x0000000000017941 */ /* 0x000fea0003800000 */
.L_x_66:
        /* <DEDUP_REMOVED lines=8> */
.L_x_69:
[----:B------:R-:W-:Y:S05]  /*33e0*/  BSYNC B1 ;  /* 0x0000000000017941 */ /* 0x000fea0003800000 */
.L_x_68:
[----:B--2--5:R-:W-:Y:S01]  /*33f0*/  FMUL R3, R18, R59 ;  /* 0x0000003b12037220 */ /* 0x024fe20000400000 */
[----:B------:R-:W-:Y:S01]  /*3400*/  ISETP.GT.AND P0, PT, R0, RZ, P2 ;  /* 0x000000ff0000720c */ /* 0x000fe20001704270 */
[----:B------:R-:W-:Y:S02]  /*3410*/  BSSY B1, `(.L_x_70) ;  /* 0x0000005000017945 */ /* 0x000fe40003800000 */
[----:B------:R-:W-:-:S05]  /*3420*/  FFMA R3, R40, R58, R3 ;  /* 0x0000003a28037223 */ /* 0x000fca0000000003 */
[----:B------:R2:W-:Y:S05]  /*3430*/  @P3 STG.E desc[UR36][R6.64+0x80], R3 ;  /* 0x0000800306003986 */ /* 0x0005ea000c101924 */
[----:B------:R-:W-:Y:S05]  /*3440*/  @!P0 BRA `(.L_x_71) ;  /* 0x0000000000048947 */ /* 0x000fea0003800000 */
[----:B------:R0:W5:Y:S02]  /*3450*/  LDG.E.LTC128B R18, desc[UR36][R4.64+0x84] ;  /* 0x0000842404127981 */ /* 0x000164000c1e1920 */
.L_x_71:
[----:B------:R-:W-:Y:S05]  /*3460*/  BSYNC B1 ;  /* 0x0000000000017941 */ /* 0x000fea0003800000 */
.L_x_70:
[----:B-----5:R-:W-:Y:S01]  /*3470*/  FMUL R12, R18, R59 ;  /* 0x0000003b120c7220 */ /* 0x020fe20000400000 */
[----:B------:R-:W-:Y:S01]  /*3480*/  ISETP.GT.AND P1, PT, R0, 0x8, P1 ;  /* 0x000000080000780c */ /* 0x000fe20000f24270 */
[----:B------:R-:W-:Y:S02]  /*3490*/  BSSY B1, `(.L_x_72) ;  /* 0x0000005000017945 */ /* 0x000fe40003800000 */
[----:B------:R-:W-:-:S05]  /*34a0*/  FFMA R41, R41, R58, R12 ;  /* 0x0000003a29297223 */ /* 0x000fca000000000c */
[----:B------:R0:W-:Y:S05]  /*34b0*/  @P0 STG.E desc[UR36][R6.64+0x84], R41 ;  /* 0x0000842906000986 */ /* 0x0001ea000c101924 */
[----:B------:R-:W-:Y:S05]  /*34c0*/  @!P1 BRA `(.L_x_73) ;  /* 0x0000000000049947 */ /* 0x000fea0003800000 */
[----:B------:R0:W5:Y:S02]  /*34d0*/  LDG.E.LTC128B R18, desc[UR36][R8.64+0x80] ;  /* 0x0000802408127981 */ /* 0x000164000c1e1920 */
.L_x_73:
[----:B------:R-:W-:Y:S05]  /*34e0*/  BSYNC B1 ;  /* 0x0000000000017941 */ /* 0x000fea0003800000 */
.L_x_72:
        /* <DEDUP_REMOVED lines=8> */
.L_x_75:
[----:B------:R-:W-:Y:S05]  /*3570*/  BSYNC B1 ;  /* 0x0000000000017941 */ /* 0x000fea0003800000 */
.L_x_74:
        /* <DEDUP_REMOVED lines=8> */
.L_x_77:
[----:B------:R-:W-:Y:S05]  /*3600*/  BSYNC B1 ;  /* 0x0000000000017941 */ /* 0x000fea0003800000 */
.L_x_76:
[----:B--2--5:R-:W-:Y:S01]  /*3610*/  FMUL R3, R18, R59 ;  /* 0x0000003b12037220 */ /* 0x024fe20000400000 */
[----:B------:R-:W-:Y:S01]  /*3620*/  ISETP.GT.AND P2, PT, R0, RZ, P1 ;  /* 0x000000ff0000720c */ /* 0x000fe20000f44270 */
[----:B------:R-:W-:Y:S02]  /*3630*/  BSSY B1, `(.L_x_78) ;  /* 0x0000005000017945 */ /* 0x000fe40003800000 */
[----:B------:R-:W-:-:S05]  /*3640*/  FFMA R3, R44, R58, R3 ;  /* 0x0000003a2c037223 */ /* 0x000fca0000000003 */
[----:B------:R2:W-:Y:S05]  /*3650*/  @P3 STG.E desc[UR36][R6.64+0xa0], R3 ;  /* 0x0000a00306003986 */ /* 0x0005ea000c101924 */
[----:B------:R-:W-:Y:S05]  /*3660*/  @!P2 BRA `(.L_x_79) ;  /* 0x000000000004a947 */ /* 0x000fea0003800000 */
[----:B------:R0:W5:Y:S02]  /*3670*/  LDG.E.LTC128B R18, desc[UR36][R4.64+0xa4] ;  /* 0x0000a42404127981 */ /* 0x000164000c1e1920 */
.L_x_79:
[----:B------:R-:W-:Y:S05]  /*3680*/  BSYNC B1 ;  /* 0x0000000000017941 */ /* 0x000fea0003800000 */
.L_x_78:
[----:B-----5:R-:W-:Y:S01]  /*3690*/  FMUL R12, R18, R59 ;  /* 0x0000003b120c7220 */ /* 0x020fe20000400000 */
[----:B------:R-:W-:Y:S01]  /*36a0*/  ISETP.GT.AND P0, PT, R0, 0x8, P0 ;  /* 0x000000080000780c */ /* 0x000fe20000704270 */
[----:B------:R-:W-:Y:S02]  /*36b0*/  BSSY B1, `(.L_x_80) ;  /* 0x0000005000017945 */ /* 0x000fe40003800000 */
[----:B------:R-:W-:-:S05]  /*36c0*/  FFMA R45, R45, R58, R12 ;  /* 0x0000003a2d2d7223 */ /* 0x000fca000000000c */
[----:B------:R0:W-:Y:S05]  /*36d0*/  @P2 STG.E desc[UR36][R6.64+0xa4], R45 ;  /* 0x0000a42d06002986 */ /* 0x0001ea000c101924 */
[----:B------:R-:W-:Y:S05]  /*36e0*/  @!P0 BRA `(.L_x_81) ;  /* 0x0000000000048947 */ /* 0x000fea0003800000 */
[----:B------:R0:W5:Y:S02]  /*36f0*/  LDG.E.LTC128B R18, desc[UR36][R8.64+0xa0] ;  /* 0x0000a02408127981 */ /* 0x000164000c1e1920 */
.L_x_81:
[----:B------:R-:W-:Y:S05]  /*3700*/  BSYNC B1 ;  /* 0x0000000000017941 */ /* 0x000fea0003800000 */
.L_x_80:
        /* <DEDUP_REMOVED lines=8> */
.L_x_83:
[----:B------:R-:W-:Y:S05]  /*3790*/  BSYNC B1 ;  /* 0x0000000000017941 */ /* 0x000fea0003800000 */
.L_x_82:
        /* <DEDUP_REMOVED lines=8> */
.L_x_85:
[----:B------:R-:W-:Y:S05]  /*3820*/  BSYNC B1 ;  /* 0x0000000000017941 */ /* 0x000fea0003800000 */
.L_x_84:
[----:B--2--5:R-:W-:Y:S01]  /*3830*/  FMUL R3, R18, R59 ;  /* 0x0000003b12037220 */ /* 0x024fe20000400000 */
[----:B------:R-:W-:Y:S01]  /*3840*/  ISETP.GT.AND P1, PT, R0, RZ, P0 ;  /* 0x000000ff0000720c */ /* 0x000fe20000724270 */
[----:B------:R-:W-:Y:S02]  /*3850*/  BSSY B1, `(.L_x_86) ;  /* 0x0000005000017945 */ /* 0x000fe40003800000 */
[----:B------:R-:W-:-:S05]  /*3860*/  FFMA R3, R48, R58, R3 ;  /* 0x0000003a30037223 */ /* 0x000fca0000000003 */
[----:B------:R2:W-:Y:S05]  /*3870*/  @P3 STG.E desc[UR36][R6.64+0xc0], R3 ;  /* 0x0000c00306003986 */ /* 0x0005ea000c101924 */
[----:B------:R-:W-:Y:S05]  /*3880*/  @!P1 BRA `(.L_x_87) ;  /* 0x0000000000049947 */ /* 0x000fea0003800000 */
[----:B------:R0:W5:Y:S02]  /*3890*/  LDG.E.LTC128B R18, desc[UR36][R4.64+0xc4] ;  /* 0x0000c42404127981 */ /* 0x000164000c1e1920 */
.L_x_87:
[----:B------:R-:W-:Y:S05]  /*38a0*/  BSYNC B1 ;  /* 0x0000000000017941 */ /* 0x000fea0003800000 */
.L_x_86:
[----:B-----5:R-:W-:Y:S01]  /*38b0*/  FMUL R12, R18, R59 ;  /* 0x0000003b120c7220 */ /* 0x020fe20000400000 */
[----:B------:R-:W-:Y:S01]  /*38c0*/  ISETP.GT.AND P2, PT, R0, 0x8, P2 ;  /* 0x000000080000780c */ /* 0x000fe20001744270 */
[----:B------:R-:W-:Y:S02]  /*38d0*/  BSSY B1, `(.L_x_88) ;  /* 0x0000005000017945 */ /* 0x000fe40003800000 */
[----:B------:R-:W-:-:S05]  /*38e0*/  FFMA R49, R49, R58, R12 ;  /* 0x0000003a31317223 */ /* 0x000fca000000000c */
[----:B------:R0:W-:Y:S05]  /*38f0*/  @P1 STG.E desc[UR36][R6.64+0xc4], R49 ;  /* 0x0000c43106001986 */ /* 0x0001ea000c101924 */
[----:B------:R-:W-:Y:S05]  /*3900*/  @!P2 BRA `(.L_x_89) ;  /* 0x000000000004a947 */ /* 0x000fea0003800000 */
[----:B------:R0:W5:Y:S02]  /*3910*/  LDG.E.LTC128B R18, desc[UR36][R8.64+0xc0] ;  /* 0x0000c02408127981 */ /* 0x000164000c1e1920 */
.L_x_89:
[----:B------:R-:W-:Y:S05]  /*3920*/  BSYNC B1 ;  /* 0x0000000000017941 */ /* 0x000fea0003800000 */
.L_x_88:
        /* <DEDUP_REMOVED lines=8> */
.L_x_91:
[----:B------:R-:W-:Y:S05]  /*39b0*/  BSYNC B1 ;  /* 0x0000000000017941 */ /* 0x000fea0003800000 */
.L_x_90:
        /* <DEDUP_REMOVED lines=8> */
.L_x_93:
[----:B------:R-:W-:Y:S05]  /*3a40*/  BSYNC B1 ;  /* 0x0000000000017941 */ /* 0x000fea0003800000 */
.L_x_92:
[----:B--2--5:R-:W-:Y:S01]  /*3a50*/  FMUL R3, R18, R59 ;  /* 0x0000003b12037220 */ /* 0x024fe20000400000 */
[----:B------:R-:W-:Y:S01]  /*3a60*/  ISETP.GT.AND P0, PT, R0, RZ, P2 ;  /* 0x000000ff0000720c */ /* 0x000fe20001704270 */
[----:B------:R-:W-:Y:S02]  /*3a70*/  BSSY B1, `(.L_x_94) ;  /* 0x0000005000017945 */ /* 0x000fe40003800000 */
[----:B------:R-:W-:-:S05]  /*3a80*/  FFMA R3, R52, R58, R3 ;  /* 0x0000003a34037223 */ /* 0x000fca0000000003 */
[----:B------:R2:W-:Y:S05]  /*3a90*/  @P3 STG.E desc[UR36][R6.64+0xe0], R3 ;  /* 0x0000e00306003986 */ /* 0x0005ea000c101924 */
[----:B------:R-:W-:Y:S05]  /*3aa0*/  @!P0 BRA `(.L_x_95) ;  /* 0x0000000000048947 */ /* 0x000fea0003800000 */
[----:B------:R0:W5:Y:S02]  /*3ab0*/  LDG.E.LTC128B R18, desc[UR36][R4.64+0xe4] ;  /* 0x0000e42404127981 */ /* 0x000164000c1e1920 */
.L_x_95:
[----:B------:R-:W-:Y:S05]  /*3ac0*/  BSYNC B1 ;  /* 0x0000000000017941 */ /* 0x000fea0003800000 */
.L_x_94:
[----:B01--45:R-:W-:Y:S01]  /*3ad0*/  FMUL R4, R18, R59 ;  /* 0x0000003b12047220 */ /* 0x033fe20000400000 */
[----:B------:R-:W-:Y:S01]  /*3ae0*/  ISETP.GT.AND P1, PT, R0, 0x8, P1 ;  /* 0x000000080000780c */ /* 0x000fe20000f24270 */
[----:B------:R-:W-:Y:S02]  /*3af0*/  BSSY B1, `(.L_x_96) ;  /* 0x0000005000017945 */ /* 0x000fe40003800000 */
[----:B------:R-:W-:-:S05]  /*3b00*/  FFMA R53, R53, R58, R4 ;  /* 0x0000003a35357223 */ /* 0x000fca0000000004 */
[----:B------:R0:W-:Y:S05]  /*3b10*/  @P0 STG.E desc[UR36][R6.64+0xe4], R53 ;  /* 0x0000e43506000986 */ /* 0x0001ea000c101924 */
[----:B------:R-:W-:Y:S05]  /*3b20*/  @!P1 BRA `(.L_x_97) ;  /* 0x0000000000049947 */ /* 0x000fea0003800000 */
[----:B------:R1:W5:Y:S02]  /*3b30*/  LDG.E.LTC128B R18, desc[UR36][R8.64+0xe0] ;  /* 0x0000e02408127981 */ /* 0x000364000c1e1920 */
.L_x_97:
[----:B------:R-:W-:Y:S05]  /*3b40*/  BSYNC B1 ;  /* 0x0000000000017941 */ /* 0x000fea0003800000 */
.L_x_96:
[----:B--2--5:R-:W-:Y:S01]  /*3b50*/  FMUL R3, R18, R59 ;  /* 0x0000003b12037220 */ /* 0x024fe20000400000 */
[----:B------:R-:W-:Y:S01]  /*3b60*/  @P1 IMAD.MOV.U32 R4, RZ, RZ, R10 ;  /* 0x000000ffff041224 */ /* 0x000fe200078e000a */
[----:B------:R-:W-:Y:S01]  /*3b70*/  ISETP.GT.AND P2, PT, R0, 0x8, P2 ;  /* 0x000000080000780c */ /* 0x000fe20001744270 */
[----:B------:R-:W-:Y:S02]  /*3b80*/  @P1 IMAD.MOV.U32 R5, RZ, RZ, R11 ;  /* 0x000000ffff051224 */ /* 0x000fe400078e000b */
[----:B------:R-:W-:Y:S01]  /*3b90*/  FFMA R3, R54, R58, R3 ;  /* 0x0000003a36037223 */ /* 0x000fe20000000003 */
[----:B------:R-:W-:Y:S04]  /*3ba0*/  BSSY B1, `(.L_x_98) ;  /* 0x0000004000017945 */ /* 0x000fe80003800000 */
[----:B------:R2:W-:Y:S05]  /*3bb0*/  @P1 STG.E desc[UR36][R4.64+0xe0], R3 ;  /* 0x0000e00304001986 */ /* 0x0005ea000c101924 */
[----:B------:R-:W-:Y:S05]  /*3bc0*/  @!P2 BRA `(.L_x_99) ;  /* 0x000000000004a947 */ /* 0x000fea0003800000 */
[----:B------:R4:W5:Y:S02]  /*3bd0*/  LDG.E.LTC128B R18, desc[UR36][R8.64+0xe4] ;  /* 0x0000e42408127981 */ /* 0x000964000c1e1920 */
.L_x_99:
[----:B------:R-:W-:Y:S05]  /*3be0*/  BSYNC B1 ;  /* 0x0000000000017941 */ /* 0x000fea0003800000 */
.L_x_98:
[----:B-----5:R-:W-:-:S04]  /*3bf0*/  FMUL R18, R18, R59 ;  /* 0x0000003b12127220 */ /* 0x020fc80000400000 */
[----:B------:R-:W-:Y:S01]  /*3c00*/  FFMA R55, R55, R58, R18 ;  /* 0x0000003a37377223 */ /* 0x000fe20000000012 */
[----:B------:R-:W-:Y:S06]  /*3c10*/  @!P2 BRA `(.L_x_100) ;  /* 0x0000000400e0a947 */ /* 0x000fec0003800000 */
[----:B------:R0:W-:Y:S01]  /*3c20*/  STG.E desc[UR36][R10.64+0xe4], R55 ;  /* 0x0000e4370a007986 */ /* 0x0001e2000c101924 */
[----:B------:R-:W-:Y:S05]  /*3c30*/  BRA `(.L_x_100) ;  /* 0x0000000400d87947 */ /* 0x000fea0003800000 */
.L_x_39:
[----:B------:R-:W-:Y:S01]  /*3c40*/  ISETP.GT.AND P0, PT, R22, 0x1, PT ;  /* 0x000000011600780c */ /* 0x000fe20003f04270 */
[----:B------:R-:W-:Y:S01]  /*3c50*/  ULDC.64 UR4, c[0x0][0x5c0] ;  /* 0x0001700000047ab9 */ /* 0x000fe20000000a00 */
[-C--:B------:R-:W-:Y:S01]  /*3c60*/  FMUL R3, R24, R58.reuse ;  /* 0x0000003a18037220 */ /* 0x080fe20000400000 */
[----:B------:R-:W-:Y:S01]  /*3c70*/  LEA R4, P4, R74, UR4, 0x2 ;  /* 0x000000044a047c11 */ /* 0x000fe2000f8810ff */
[-C--:B------:R-:W-:Y:S01]  /*3c80*/  FMUL R25, R25, R58.reuse ;  /* 0x0000003a19197220 */ /* 0x080fe20000400000 */
[----:B------:R-:W-:Y:S01]  /*3c90*/  ISETP.GT.AND P2, PT, R0, RZ, P0 ;  /* 0x000000ff0000720c */ /* 0x000fe20000744270 */
[-C--:B------:R-:W-:Y:S01]  /*3ca0*/  FMUL R27, R27, R58.reuse ;  /* 0x0000003a1b1b7220 */ /* 0x080fe20000400000 */
[----:B------:R-:W-:Y:S01]  /*3cb0*/  LEA.HI.X R5, R74, UR5, R7, 0x2, P4 ;  /* 0x000000054a057c11 */ /* 0x000fe2000a0f1407 */
[-C--:B------:R-:W-:Y:S01]  /*3cc0*/  FMUL R9, R28, R58.reuse ;  /* 0x0000003a1c097220 */ /* 0x080fe20000400000 */
[C---:B------:R-:W-:Y:S01]  /*3cd0*/  ISETP.GT.AND P3, PT, R0.reuse, 0x8, P3 ;  /* 0x000000080000780c */ /* 0x040fe20001f64270 */
[-C--:B------:R-:W-:Y:S01]  /*3ce0*/  FMUL R29, R29, R58.reuse ;  /* 0x0000003a1d1d7220 */ /* 0x080fe20000400000 */
[----:B------:R-:W-:Y:S01]  /*3cf0*/  ISETP.GT.AND P0, PT, R0, 0x8, P0 ;  /* 0x000000080000780c */ /* 0x000fe20000704270 */
[----:B------:R0:W-:Y:S01]  /*3d00*/  @P1 STG.E desc[UR36][R4.64], R3 ;  /* 0x0000000304001986 */ /* 0x0001e2000c101924 */
[----:B------:R-:W-:Y:S01]  /*3d10*/  ISETP.GT.AND P5, PT, R22, 0x8, PT ;  /* 0x000000081600780c */ /* 0x000fe20003fa4270 */
[-C--:B------:R-:W-:Y:S01]  /*3d20*/  FMUL R31, R31, R58.reuse ;  /* 0x0000003a1f1f7220 */ /* 0x080fe20000400000 */
[C---:B------:R-:W-:Y:S01]  /*3d30*/  SHF.L.U64.HI R7, R64.reuse, 0x2, R65 ;  /* 0x0000000240077819 */ /* 0x040fe20000010241 */
[----:B------:R-:W-:Y:S01]  /*3d40*/  FMUL R33, R33, R58 ;  /* 0x0000003a21217220 */ /* 0x000fe20000400000 */
[----:B------:R-:W-:Y:S01]  /*3d50*/  LEA R6, P1, R64, R4, 0x2 ;  /* 0x0000000440067211 */ /* 0x000fe200078210ff */
[----:B------:R-:W-:Y:S01]  /*3d60*/  @P2 STG.E desc[UR36][R4.64+0x4], R25 ;  /* 0x0000041904002986 */ /* 0x000fe2000c101924 */
[----:B------:R-:W-:Y:S01]  /*3d70*/  ISETP.GT.AND P4, PT, R22, 0x9, PT ;  /* 0x000000091600780c */ /* 0x000fe20003f84270 */
[-C--:B------:R-:W-:Y:S01]  /*3d80*/  FMUL R35, R35, R58.reuse ;  /* 0x0000003a23237220 */ /* 0x080fe20000400000 */
[C---:B------:R-:W-:Y:S01]  /*3d90*/  ISETP.GT.AND P2, PT, R0.reuse, RZ, P5 ;  /* 0x000000ff0000720c */ /* 0x040fe20002f44270 */
[----:B------:R-:W-:Y:S01]  /*3da0*/  IMAD.X R7, R7, 0x1, R5, P1 ;  /* 0x0000000107077824 */ /* 0x000fe200008e0605 */
[----:B------:R-:W-:Y:S01]  /*3db0*/  ISETP.GT.AND P1, PT, R0, RZ, P4 ;  /* 0x000000ff0000720c */ /* 0x000fe20002724270 */
[-C--:B0-----:R-:W-:Y:S01]  /*3dc0*/  FMUL R3, R26, R58.reuse ;  /* 0x0000003a1a037220 */ /* 0x081fe20000400000 */
[----:B------:R-:W-:Y:S01]  /*3dd0*/  ISETP.GT.AND P4, PT, R0, 0x8, P4 ;  /* 0x000000080000780c */ /* 0x000fe20002784270 */
[-C--:B------:R-:W-:Y:S01]  /*3de0*/  FMUL R37, R37, R58.reuse ;  /* 0x0000003a25257220 */ /* 0x080fe20000400000 */
[-C--:B------:R-:W-:Y:S01]  /*3df0*/  FMUL R39, R39, R58.reuse ;  /* 0x0000003a27277220 */ /* 0x080fe20000400000 */
[-C--:B------:R-:W-:Y:S01]  /*3e00*/  FMUL R41, R41, R58.reuse ;  /* 0x0000003a29297220 */ /* 0x080fe20000400000 */
[----:B------:R0:W-:Y:S01]  /*3e10*/  @P3 STG.E desc[UR36][R6.64], R3 ;  /* 0x0000000306003986 */ /* 0x0001e2000c101924 */
[----:B------:R-:W-:Y:S01]  /*3e20*/  ISETP.GT.AND P3, PT, R22, 0x11, PT ;  /* 0x000000111600780c */ /* 0x000fe20003f64270 */
[-C--:B------:R-:W-:Y:S01]  /*3e30*/  FMUL R43, R43, R58.reuse ;  /* 0x0000003a2b2b7220 */ /* 0x080fe20000400000 */
[-C--:B------:R-:W-:Y:S01]  /*3e40*/  FMUL R45, R45, R58.reuse ;  /* 0x0000003a2d2d7220 */ /* 0x080fe20000400000 */
[----:B------:R-:W-:Y:S01]  /*3e50*/  @P0 STG.E desc[UR36][R6.64+0x4], R27 ;  /* 0x0000041b06000986 */ /* 0x000fe2000c101924 */
[----:B------:R-:W-:Y:S01]  /*3e60*/  ISETP.GT.AND P0, PT, R0, 0x8, P5 ;  /* 0x000000080000780c */ /* 0x000fe20002f04270 */
[-C--:B------:R-:W-:Y:S01]  /*3e70*/  FMUL R47, R47, R58.reuse ;  /* 0x0000003a2f2f7220 */ /* 0x080fe20000400000 */
[----:B------:R-:W-:Y:S01]  /*3e80*/  ISETP.GT.AND P5, PT, R22, 0x10, PT ;  /* 0x000000101600780c */ /* 0x000fe20003fa4270 */
[----:B------:R1:W-:Y:S01]  /*3e90*/  @P2 STG.E desc[UR36][R4.64+0x20], R9 ;  /* 0x0000200904002986 */ /* 0x0003e2000c101924 */
[-C--:B------:R-:W-:Y:S01]  /*3ea0*/  FMUL R49, R49, R58.reuse ;  /* 0x0000003a31317220 */ /* 0x080fe20000400000 */
[-C--:B------:R-:W-:Y:S01]  /*3eb0*/  FMUL R51, R51, R58.reuse ;  /* 0x0000003a33337220 */ /* 0x080fe20000400000 */
[----:B------:R-:W-:Y:S01]  /*3ec0*/  ISETP.GT.AND P2, PT, R0, RZ, P5 ;  /* 0x000000ff0000720c */ /* 0x000fe20002f44270 */
[----:B------:R-:W-:Y:S01]  /*3ed0*/  @P1 STG.E desc[UR36][R4.64+0x24], R29 ;  /* 0x0000241d04001986 */ /* 0x000fe2000c101924 */
[-C--:B0-----:R-:W-:Y:S01]  /*3ee0*/  FMUL R3, R30, R58.reuse ;  /* 0x0000003a1e037220 */ /* 0x081fe20000400000 */
[C---:B------:R-:W-:Y:S01]  /*3ef0*/  ISETP.GT.AND P1, PT, R0.reuse, RZ, P3 ;  /* 0x000000ff0000720c */ /* 0x040fe20001f24270 */
[-C--:B------:R-:W-:Y:S01]  /*3f00*/  FMUL R53, R53, R58.reuse ;  /* 0x0000003a35357220 */ /* 0x080fe20000400000 */
[----:B------:R-:W-:Y:S01]  /*3f10*/  ISETP.GT.AND P3, PT, R0, 0x8, P3 ;  /* 0x000000080000780c */ /* 0x000fe20001f64270 */
[-C--:B------:R-:W-:Y:S01]  /*3f20*/  FMUL R11, R54, R58.reuse ;  /* 0x0000003a360b7220 */ /* 0x080fe20000400000 */
[----:B------:R0:W-:Y:S01]  /*3f30*/  @P0 STG.E desc[UR36][R6.64+0x20], R3 ;  /* 0x0000200306000986 */ /* 0x0001e2000c101924 */
[----:B------:R-:W-:Y:S01]  /*3f40*/  ISETP.GT.AND P0, PT, R0, 0x8, P5 ;  /* 0x000000080000780c */ /* 0x000fe20002f04270 */
[-C--:B-1----:R-:W-:Y:S01]  /*3f50*/  FMUL R9, R32, R58.reuse ;  /* 0x0000003a20097220 */ /* 0x082fe20000400000 */
[C---:B------:R-:W-:Y:S01]  /*3f60*/  ISETP.GT.AND P5, PT, R22.reuse, 0x18, PT ;  /* 0x000000181600780c */ /* 0x040fe20003fa4270 */
[----:B------:R-:W-:Y:S01]  /*3f70*/  @P4 STG.E desc[UR36][R6.64+0x24], R31 ;  /* 0x0000241f06004986 */ /* 0x000fe2000c101924 */
[----:B------:R-:W-:Y:S01]  /*3f80*/  ISETP.GT.AND P4, PT, R22, 0x19, PT ;  /* 0x000000191600780c */ /* 0x000fe20003f84270 */
[----:B------:R-:W-:-:S02]  /*3f90*/  FMUL R55, R55, R58 ;  /* 0x0000003a37377220 */ /* 0x000fc40000400000 */
[----:B------:R1:W-:Y:S01]  /*3fa0*/  @P2 STG.E desc[UR36][R4.64+0x40], R9 ;  /* 0x0000400904002986 */ /* 0x0003e2000c101924 */
[----:B------:R-:W-:-:S03]  /*3fb0*/  ISETP.GT.AND P2, PT, R0, RZ, P5 ;  /* 0x000000ff0000720c */ /* 0x000fc60002f44270 */
[----:B------:R-:W-:Y:S01]  /*3fc0*/  @P1 STG.E desc[UR36][R4.64+0x44], R33 ;  /* 0x0000442104001986 */ /* 0x000fe2000c101924 */
[----:B------:R-:W-:Y:S01]  /*3fd0*/  ISETP.GT.AND P1, PT, R0, RZ, P4 ;  /* 0x000000ff0000720c */ /* 0x000fe20002724270 */
[----:B0-----:R-:W-:Y:S01]  /*3fe0*/  FMUL R3, R34, R58 ;  /* 0x0000003a22037220 */ /* 0x001fe20000400000 */
[----:B------:R-:W-:-:S04]  /*3ff0*/  ISETP.GT.AND P4, PT, R0, 0x8, P4 ;  /* 0x000000080000780c */ /* 0x000fc80002784270 */
[----:B------:R0:W-:Y:S01]  /*4000*/  @P0 STG.E desc[UR36][R6.64+0x40], R3 ;  /* 0x0000400306000986 */ /* 0x0001e2000c101924 */
[----:B-1----:R-:W-:Y:S01]  /*4010*/  FMUL R9, R36, R58 ;  /* 0x0000003a24097220 */ /* 0x002fe20000400000 */
[----:B------:R-:W-:Y:S02]  /*4020*/  ISETP.GT.AND P0, PT, R0, 0x8, P5 ;  /* 0x000000080000780c */ /* 0x000fe40002f04270 */
[----:B------:R-:W-:Y:S01]  /*4030*/  @P3 STG.E desc[UR36][R6.64+0x44], R35 ;  /* 0x0000442306003986 */ /* 0x000fe2000c101924 */
[----:B------:R-:W-:-:S03]  /*4040*/  ISETP.GT.AND P5, PT, R22, 0x20, PT ;  /* 0x000000201600780c */ /* 0x000fc60003fa4270 */
[----:B------:R1:W-:Y:S01]  /*4050*/  @P2 STG.E desc[UR36][R4.64+0x60], R9 ;  /* 0x0000600904002986 */ /* 0x0003e2000c101924 */
[----:B------:R-:W-:Y:S02]  /*4060*/  ISETP.GT.AND P2, PT, R22, 0x21, PT ;  /* 0x000000211600780c */ /* 0x000fe40003f44270 */
[C---:B------:R-:W-:Y:S01]  /*4070*/  ISETP.GT.AND P3, PT, R0.reuse, RZ, P5 ;  /* 0x000000ff0000720c */ /* 0x040fe20002f64270 */
[----:B------:R-:W-:Y:S01]  /*4080*/  @P1 STG.E desc[UR36][R4.64+0x64], R37 ;  /* 0x0000642504001986 */ /* 0x000fe2000c101924 */
[----:B------:R-:W-:Y:S01]  /*4090*/  ISETP.GT.AND P1, PT, R0, RZ, P2 ;  /* 0x000000ff0000720c */ /* 0x000fe20001724270 */
[----:B0-----:R-:W-:Y:S01]  /*40a0*/  FMUL R3, R38, R58 ;  /* 0x0000003a26037220 */ /* 0x001fe20000400000 */
[----:B------:R-:W-:-:S04]  /*40b0*/  ISETP.GT.AND P2, PT, R0, 0x8, P2 ;  /* 0x000000080000780c */ /* 0x000fc80001744270 */
[----:B------:R0:W-:Y:S01]  /*40c0*/  @P0 STG.E desc[UR36][R6.64+0x60], R3 ;  /* 0x0000600306000986 */ /* 0x0001e2000c101924 */
[----:B-1----:R-:W-:Y:S01]  /*40d0*/  FMUL R9, R40, R58 ;  /* 0x0000003a28097220 */ /* 0x002fe20000400000 */
[----:B------:R-:W-:Y:S02]  /*40e0*/  ISETP.GT.AND P0, PT, R0, 0x8, P5 ;  /* 0x000000080000780c */ /* 0x000fe40002f04270 */
[----:B------:R-:W-:Y:S04]  /*40f0*/  @P4 STG.E desc[UR36][R6.64+0x64], R39 ;  /* 0x0000642706004986 */ /* 0x000fe8000c101924 */
[----:B------:R1:W-:Y:S01]  /*4100*/  @P3 STG.E desc[UR36][R4.64+0x80], R9 ;  /* 0x0000800904003986 */ /* 0x0003e2000c101924 */
[----:B------:R-:W-:-:S03]  /*4110*/  ISETP.GT.AND P3, PT, R22, 0x28, PT ;  /* 0x000000281600780c */ /* 0x000fc60003f64270 */
[----:B------:R-:W-:Y:S01]  /*4120*/  @P1 STG.E desc[UR36][R4.64+0x84], R41 ;  /* 0x0000842904001986 */ /* 0x000fe2000c101924 */
[----:B------:R-:W-:Y:S01]  /*4130*/  ISETP.GT.AND P1, PT, R22, 0x29, PT ;  /* 0x000000291600780c */ /* 0x000fe20003f24270 */
[-C--:B0-----:R-:W-:Y:S01]  /*4140*/  FMUL R3, R42, R58.reuse ;  /* 0x0000003a2a037220 */ /* 0x081fe20000400000 */
[C---:B------:R-:W-:Y:S02]  /*4150*/  ISETP.GT.AND P5, PT, R0.reuse, RZ, P3 ;  /* 0x000000ff0000720c */ /* 0x040fe40001fa4270 */
[----:B------:R-:W-:Y:S02]  /*4160*/  ISETP.GT.AND P4, PT, R0, RZ, P1 ;  /* 0x000000ff0000720c */ /* 0x000fe40000f84270 */
[----:B------:R0:W-:Y:S01]  /*4170*/  @P0 STG.E desc[UR36][R6.64+0x80], R3 ;  /* 0x0000800306000986 */ /* 0x0001e2000c101924 */
[----:B-1----:R-:W-:Y:S01]  /*4180*/  FMUL R9, R44, R58 ;  /* 0x0000003a2c097220 */ /* 0x002fe20000400000 */
[----:B------:R-:W-:Y:S02]  /*4190*/  ISETP.GT.AND P3, PT, R0, 0x8, P3 ;  /* 0x000000080000780c */ /* 0x000fe40001f64270 */
[----:B------:R-:W-:Y:S01]  /*41a0*/  @P2 STG.E desc[UR36][R6.64+0x84], R43 ;  /* 0x0000842b06002986 */ /* 0x000fe2000c101924 */
[----:B------:R-:W-:-:S02]  /*41b0*/  ISETP.GT.AND P0, PT, R22, 0x30, PT ;  /* 0x000000301600780c */ /* 0x000fc40003f04270 */
[----:B------:R-:W-:Y:S02]  /*41c0*/  ISETP.GT.AND P1, PT, R0, 0x8, P1 ;  /* 0x000000080000780c */ /* 0x000fe40000f24270 */
[----:B------:R-:W-:Y:S01]  /*41d0*/  ISETP.GT.AND P2, PT, R22, 0x31, PT ;  /* 0x000000311600780c */ /* 0x000fe20003f44270 */
[----:B------:R1:W-:Y:S01]  /*41e0*/  @P5 STG.E desc[UR36][R4.64+0xa0], R9 ;  /* 0x0000a00904005986 */ /* 0x0003e2000c101924 */
[----:B------:R-:W-:Y:S01]  /*41f0*/  ISETP.GT.AND P5, PT, R0, RZ, P0 ;  /* 0x000000ff0000720c */ /* 0x000fe200007a4270 */
[-C--:B0-----:R-:W-:Y:S01]  /*4200*/  FMUL R3, R46, R58.reuse ;  /* 0x0000003a2e037220 */ /* 0x081fe20000400000 */
[C---:B------:R-:W-:Y:S01]  /*4210*/  ISETP.GT.AND P0, PT, R0.reuse, 0x8, P0 ;  /* 0x000000080000780c */ /* 0x040fe20000704270 */
[----:B------:R-:W-:Y:S01]  /*4220*/  @P4 STG.E desc[UR36][R4.64+0xa4], R45 ;  /* 0x0000a42d04004986 */ /* 0x000fe2000c101924 */
[C---:B------:R-:W-:Y:S02]  /*4230*/  ISETP.GT.AND P4, PT, R0.reuse, RZ, P2 ;  /* 0x000000ff0000720c */ /* 0x040fe40001784270 */
[----:B------:R-:W-:Y:S01]  /*4240*/  ISETP.GT.AND P2, PT, R0, 0x8, P2 ;  /* 0x000000080000780c */ /* 0x000fe20001744270 */
[----:B------:R0:W-:Y:S01]  /*4250*/  @P3 STG.E desc[UR36][R6.64+0xa0], R3 ;  /* 0x0000a00306003986 */ /* 0x0001e2000c101924 */
[----:B------:R-:W-:Y:S01]  /*4260*/  ISETP.GT.AND P3, PT, R22, 0x39, PT ;  /* 0x000000391600780c */ /* 0x000fe20003f64270 */
[----:B-1----:R-:W-:-:S02]  /*4270*/  FMUL R9, R48, R58 ;  /* 0x0000003a30097220 */ /* 0x002fc40000400000 */
[----:B------:R-:W-:Y:S01]  /*4280*/  @P1 STG.E desc[UR36][R6.64+0xa4], R47 ;  /* 0x0000a42f06001986 */ /* 0x000fe2000c101924 */
[----:B------:R-:W-:-:S03]  /*4290*/  ISETP.GT.AND P1, PT, R22, 0x38, PT ;  /* 0x000000381600780c */ /* 0x000fc60003f24270 */
[----:B------:R1:W-:Y:S01]  /*42a0*/  @P5 STG.E desc[UR36][R4.64+0xc0], R9 ;  /* 0x0000c00904005986 */ /* 0x0003e2000c101924 */
[----:B------:R-:W-:Y:S01]  /*42b0*/  ISETP.GT.AND P5, PT, R0, RZ, P3 ;  /* 0x000000ff0000720c */ /* 0x000fe20001fa4270 */
[-C--:B0-----:R-:W-:Y:S02]  /*42c0*/  FMUL R3, R50, R58.reuse ;  /* 0x0000003a32037220 */ /* 0x081fe40000400000 */
[----:B------:R-:W-:Y:S01]  /*42d0*/  @P4 STG.E desc[UR36][R4.64+0xc4], R49 ;  /* 0x0000c43104004986 */ /* 0x000fe2000c101924 */
[C---:B------:R-:W-:Y:S02]  /*42e0*/  ISETP.GT.AND P4, PT, R0.reuse, RZ, P1 ;  /* 0x000000ff0000720c */ /* 0x040fe40000f84270 */
[C---:B------:R-:W-:Y:S01]  /*42f0*/  ISETP.GT.AND P1, PT, R0.reuse, 0x8, P1 ;  /* 0x000000080000780c */ /* 0x040fe20000f24270 */
[----:B------:R-:W-:Y:S01]  /*4300*/  @P0 STG.E desc[UR36][R6.64+0xc0], R3 ;  /* 0x0000c00306000986 */ /* 0x000fe2000c101924 */
[----:B------:R-:W-:Y:S01]  /*4310*/  ISETP.GT.AND P3, PT, R0, 0x8, P3 ;  /* 0x000000080000780c */ /* 0x000fe20001f64270 */
[----:B-1----:R-:W-:-:S02]  /*4320*/  FMUL R9, R52, R58 ;  /* 0x0000003a34097220 */ /* 0x002fc40000400000 */
[----:B------:R-:W-:Y:S06]  /*4330*/  @P2 STG.E desc[UR36][R6.64+0xc4], R51 ;  /* 0x0000c43306002986 */ /* 0x000fec000c101924 */
[----:B------:R-:W-:Y:S04]  /*4340*/  @P4 STG.E desc[UR36][R4.64+0xe0], R9 ;  /* 0x0000e00904004986 */ /* 0x000fe8000c101924 */
[----:B------:R0:W-:Y:S02]  /*4350*/  @P5 STG.E desc[UR36][R4.64+0xe4], R53 ;  /* 0x0000e43504005986 */ /* 0x0001e4000c101924 */
[----:B0-----:R-:W-:-:S02]  /*4360*/  @P1 IMAD.MOV.U32 R4, RZ, RZ, R6 ;  /* 0x000000ffff041224 */ /* 0x001fc400078e0006 */
[----:B------:R-:W-:-:S05]  /*4370*/  @P1 IMAD.MOV.U32 R5, RZ, RZ, R7 ;  /* 0x000000ffff051224 */ /* 0x000fca00078e0007 */
[----:B------:R0:W-:Y:S04]  /*4380*/  @P1 STG.E desc[UR36][R4.64+0xe0], R11 ;  /* 0x0000e00b04001986 */ /* 0x0001e8000c101924 */
[----:B------:R0:W-:Y:S02]  /*4390*/  @P3 STG.E desc[UR36][R6.64+0xe4], R55 ;  /* 0x0000e43706003986 */ /* 0x0001e4000c101924 */
.L_x_100:
[----:B------:R-:W-:Y:S05]  /*43a0*/  BSYNC B0 ;  /* 0x0000000000007941 */ /* 0x000fea0003800000 */
.L_x_38:
[----:B0-2---:R-:W2:Y:S01]  /*43b0*/  LDL.64 R4, [R1] ;  /* 0x0000000001047983 */ /* 0x005ea20000100a00 */
[----:B------:R-:W-:Y:S01]  /*43c0*/  ULDC.64 UR4, c[0x0][0x650] ;  /* 0x0001940000047ab9 */ /* 0x000fe20000000a00 */
[----:B------:R-:W-:Y:S02]  /*43d0*/  IMAD.U32 R0, RZ, RZ, UR44 ;  /* 0x0000002cff007e24 */ /* 0x000fe4000f8e00ff */
[----:B------:R-:W-:Y:S02]  /*43e0*/  IMAD.MOV.U32 R22, RZ, RZ, -0x1 ;  /* 0xffffffffff167424 */ /* 0x000fe400078e00ff */
[----:B------:R0:W-:Y:S01]  /*43f0*/  SYNCS.ARRIVE.TRANS64.A1T0 RZ, [R0+UR48], RZ ;  /* 0x000000ff00ff79a7 */ /* 0x0001e20008100030 */
[----:B------:R-:W-:Y:S02]  /*4400*/  IMAD.MOV.U32 R18, RZ, RZ, -0x1 ;  /* 0xffffffffff127424 */ /* 0x000fe400078e00ff */
[----:B------:R-:W-:Y:S01]  /*4410*/  IMAD.MOV.U32 R19, RZ, RZ, -0x1 ;  /* 0xffffffffff137424 */ /* 0x000fe200078e00ff */
[----:B0-----:R-:W-:-:S02]  /*4420*/  PRMT R0, RZ, 0x7610, R0 ;  /* 0x00007610ff007816 */ /* 0x001fc40000000000 */
[----:B--2---:R-:W-:-:S05]  /*4430*/  LEA R16, P0, R4, R16, 0x1 ;  /* 0x0000001004107211 */ /* 0x004fca00078008ff */
[----:B------:R-:W-:Y:S01]  /*4440*/  IMAD.X R17, R68, 0x1, R17, P0 ;  /* 0x0000000144117824 */ /* 0x000fe200000e0611 */
[----:B------:R-:W-:-:S04]  /*4450*/  ISETP.GE.U32.AND P0, PT, R16, UR4, PT ;  /* 0x0000000410007c0c */ /* 0x000fc8000bf06070 */
[----:B------:R-:W-:-:S13]  /*4460*/  ISETP.GE.U32.AND.EX P0, PT, R17, UR5, PT, P0 ;  /* 0x0000000511007c0c */ /* 0x000fda000bf06100 */
[----:B------:R-:W-:Y:S05]  /*4470*/  @P0 BRA `(.L_x_101) ;  /* 0x00000004004c0947 */ /* 0x000fea0003800000 */
[----:B---3--:R-:W0:Y:S01]  /*4480*/  LDC.64 R10, c[0x0][0x628] ;  /* 0x00018a00ff0a7b82 */ /* 0x008e220000000a00 */
[----:B------:R-:W2:Y:S01]  /*4490*/  S2R R12, SR_CTAID.X ;  /* 0x00000000000c7919 */ /* 0x000ea20000002500 */
[----:B-1--4-:R-:W-:Y:S02]  /*44a0*/  IMAD.MOV.U32 R8, RZ, RZ, R16 ;  /* 0x000000ffff087224 */ /* 0x012fe400078e0010 */
[----:B------:R-:W-:Y:S01]  /*44b0*/  IMAD.MOV.U32 R9, RZ, RZ, R17 ;  /* 0x000000ffff097224 */ /* 0x000fe200078e0011 */
[----:B------:R-:W1:Y:S03]  /*44c0*/  S2R R18, SR_CTAID.Y ;  /* 0x0000000000127919 */ /* 0x000e660000002600 */
[----:B------:R-:W3:Y:S08]  /*44d0*/  LDC R0, c[0x0][0x630] ;  /* 0x00018c00ff007b82 */ /* 0x000ef00000000800 */
[----:B------:R-:W4:Y:S01]  /*44e0*/  LDC.64 R14, c[0x0][0x620] ;  /* 0x00018800ff0e7b82 */ /* 0x000f220000000a00 */
[----:B0-----:R-:W-:-:S04]  /*44f0*/  ISETP.NE.U32.AND P0, PT, R10, RZ, PT ;  /* 0x000000ff0a00720c */ /* 0x001fc80003f05070 */
[----:B------:R-:W-:-:S13]  /*4500*/  ISETP.NE.AND.EX P0, PT, R11, RZ, PT, P0 ;  /* 0x000000ff0b00720c */ /* 0x000fda0003f05300 */
[----:B-1234-:R-:W-:Y:S05]  /*4510*/  @!P0 BRA `(.L_x_102) ;  /* 0x0000000000288947 */ /* 0x01efea0003800000 */
[----:B------:R-:W0:Y:S02]  /*4520*/  LDC R3, c[0x0][0x634] ;  /* 0x00018d00ff037b82 */ /* 0x000e240000000800 */
[----:B0-----:R-:W-:-:S05]  /*4530*/  IADD3 R3, P0, R16, R3, RZ ;  /* 0x0000000310037210 */ /* 0x001fca0007f1e0ff */
        /* <DEDUP_REMOVED lines=8> */
.L_x_102:
[-CC-:B------:R-:W-:Y:S01]  /*45c0*/  SHF.R.U64 R19, R8, R0.reuse, R9.reuse ;  /* 0x0000000008137219 */ /* 0x180fe20000001209 */
[----:B------:R-:W0:Y:S01]  /*45d0*/  LDC.64 R24, c[0x0][0x640] ;  /* 0x00019000ff187b82 */ /* 0x000e220000000a00 */
[----:B------:R-:W-:Y:S01]  /*45e0*/  SHF.R.U32.HI R0, RZ, R0, R9 ;  /* 0x00000000ff007219 */ /* 0x000fe20000011609 */
[----:B------:R-:W-:Y:S01]  /*45f0*/  ULDC UR4, c[0x0][0x150] ;  /* 0x0000540000047ab9 */ /* 0x000fe20000000800 */
[----:B------:R-:W-:Y:S02]  /*4600*/  IADD3 R3, P0, RZ, -R19, RZ ;  /* 0x80000013ff037210 */ /* 0x000fe40007f1e0ff */
[----:B------:R-:W-:-:S03]  /*4610*/  I2FP.F32.U32 R7, R12 ;  /* 0x0000000c00077245 */ /* 0x000fc60000201000 */
[----:B------:R-:W1:Y:S01]  /*4620*/  LDC R6, c[0x0][0x618] ;  /* 0x00018600ff067b82 */ /* 0x000e620000000800 */
[----:B------:R-:W-:Y:S02]  /*4630*/  IMAD.X R5, RZ, RZ, ~R0, P0 ;  /* 0x000000ffff057224 */ /* 0x000fe400000e0e00 */
[----:B------:R-:W-:Y:S01]  /*4640*/  FMUL R7, R7, UR4 ;  /* 0x0000000407077c20 */ /* 0x000fe20008400000 */
[----:B------:R-:W-:Y:S01]  /*4650*/  ULDC UR4, c[0x0][0x154] ;  /* 0x0000550000047ab9 */ /* 0x000fe20000000800 */
[-C--:B------:R-:W-:Y:S02]  /*4660*/  IMAD R0, R5, R14.reuse, RZ ;  /* 0x0000000e05007224 */ /* 0x080fe400078e02ff */
[C---:B------:R-:W-:Y:S01]  /*4670*/  IMAD.WIDE.U32 R4, R3.reuse, R14, R16 ;  /* 0x0000000e03047225 */ /* 0x040fe200078e0010 */
[----:B------:R-:W2:Y:S01]  /*4680*/  LDC R8, c[0x0][0x608] ;  /* 0x00018200ff087b82 */ /* 0x000ea20000000800 */
[----:B------:R-:W3:Y:S02]  /*4690*/  F2I.U32.TRUNC.NTZ R7, R7 ;  /* 0x0000000700077305 */ /* 0x000ee4000020f000 */
[----:B------:R-:W-:Y:S01]  /*46a0*/  IMAD R3, R3, R15, R0 ;  /* 0x0000000f03037224 */ /* 0x000fe200078e0200 */
[----:B------:R-:W-:-:S03]  /*46b0*/  I2FP.F32.U32 R0, R18 ;  /* 0x0000001200007245 */ /* 0x000fc60000201000 */
[----:B------:R-:W-:Y:S01]  /*46c0*/  IMAD.IADD R3, R5, 0x1, R3 ;  /* 0x0000000105037824 */ /* 0x000fe200078e0203 */
[----:B------:R-:W4:Y:S01]  /*46d0*/  LDC R11, c[0x0][0x658] ;  /* 0x00019600ff0b7b82 */ /* 0x000f220000000800 */
[----:B0-----:R-:W-:-:S04]  /*46e0*/  ISETP.NE.U32.AND P0, PT, R24, RZ, PT ;  /* 0x000000ff1800720c */ /* 0x001fc80003f05070 */
[----:B------:R-:W-:-:S03]  /*46f0*/  ISETP.NE.AND.EX P0, PT, R25, RZ, PT, P0 ;  /* 0x000000ff1900720c */ /* 0x000fc60003f05300 */
[----:B------:R-:W0:Y:S01]  /*4700*/  LDC R9, c[0x0][0x144] ;  /* 0x00005100ff097b82 */ /* 0x000e220000000800 */
[-C--:B-1----:R-:W-:Y:S01]  /*4710*/  SHF.R.U64 R10, R4, R6.reuse, R3 ;  /* 0x00000006040a7219 */ /* 0x082fe20000001203 */
[----:B---3--:R-:W-:Y:S01]  /*4720*/  IMAD.MOV R7, RZ, RZ, -R7 ;  /* 0x000000ffff077224 */ /* 0x008fe200078e0a07 */
[----:B------:R-:W-:Y:S01]  /*4730*/  SHF.R.U32.HI R3, RZ, R6, R3 ;  /* 0x00000006ff037219 */ /* 0x000fe20000011603 */
[----:B------:R-:W-:-:S04]  /*4740*/  FMUL R6, R0, UR4 ;  /* 0x0000000400067c20 */ /* 0x000fc80008400000 */
[----:B------:R-:W1:Y:S01]  /*4750*/  LDC R21, c[0x0][0x148] ;  /* 0x00005200ff157b82 */ /* 0x000e620000000800 */
[----:B------:R3:W0:Y:S01]  /*4760*/  F2I.U32.TRUNC.NTZ R14, R6 ;  /* 0x00000006000e7305 */ /* 0x000622000020f000 */
[-CC-:B--2---:R-:W-:Y:S02]  /*4770*/  SHF.R.U64 R13, R10, R8.reuse, R3.reuse ;  /* 0x000000080a0d7219 */ /* 0x184fe40000001203 */
[----:B------:R-:W-:-:S04]  /*4780*/  SHF.R.U32.HI R0, RZ, R8, R3 ;  /* 0x00000008ff007219 */ /* 0x000fc80000011603 */
[----:B------:R-:W2:Y:S01]  /*4790*/  LDC R20, c[0x0][0x648] ;  /* 0x00019200ff147b82 */ /* 0x000ea20000000800 */
[-CC-:B----4-:R-:W-:Y:S02]  /*47a0*/  SHF.R.U64 R15, R13, R11.reuse, R0.reuse ;  /* 0x0000000b0d0f7219 */ /* 0x190fe40000001200 */
[----:B------:R-:W-:-:S03]  /*47b0*/  SHF.R.U32.HI R5, RZ, R11, R0 ;  /* 0x0000000bff057219 */ /* 0x000fc60000011600 */
[----:B------:R-:W-:Y:S02]  /*47c0*/  IMAD.MOV.U32 R4, RZ, RZ, R15 ;  /* 0x000000ffff047224 */ /* 0x000fe400078e000f */
[----:B------:R-:W4:Y:S01]  /*47d0*/  LDC R26, c[0x0][0x638] ;  /* 0x00018e00ff1a7b82 */ /* 0x000f220000000800 */
[----:B0-----:R-:W-:-:S07]  /*47e0*/  IMAD R22, R9, R7, R12 ;  /* 0x0000000709167224 */ /* 0x001fce00078e020c */
[----:B------:R-:W0:Y:S08]  /*47f0*/  LDC R27, c[0x0][0x610] ;  /* 0x00018400ff1b7b82 */ /* 0x000e300000000800 */
[----:B------:R-:W0:Y:S01]  /*4800*/  LDC R28, c[0x0][0x600] ;  /* 0x00018000ff1c7b82 */ /* 0x000e220000000800 */
[----:B-123--:R-:W-:Y:S05]  /*4810*/  @!P0 BRA `(.L_x_103) ;  /* 0x0000000000288947 */ /* 0x00efea0003800000 */
[----:B------:R-:W1:Y:S02]  /*4820*/  LDC R0, c[0x0][0x64c] ;  /* 0x00019300ff007b82 */ /* 0x000e640000000800 */
[----:B-1----:R-:W-:-:S05]  /*4830*/  IADD3 R3, P0, R15, R0, RZ ;  /* 0x000000000f037210 */ /* 0x002fca0007f1e0ff */
        /* <DEDUP_REMOVED lines=8> */
.L_x_103:
[----:B------:R-:W-:Y:S01]  /*48c0*/  ISETP.NE.AND P0, PT, R2, 0x1, PT ;  /* 0x000000010200780c */ /* 0x000fe20003f05270 */
[----:B------:R-:W-:Y:S01]  /*48d0*/  IMAD.MOV R14, RZ, RZ, -R14 ;  /* 0x000000ffff0e7224 */ /* 0x000fe200078e0a0e */
[----:B------:R-:W-:Y:S02]  /*48e0*/  SHF.R.U64 R0, R4, R20, R5 ;  /* 0x0000001404007219 */ /* 0x000fe40000001205 */
[----:B------:R-:W-:Y:S02]  /*48f0*/  LOP3.LUT R3, R13, R70, RZ, 0xc0, !PT ;  /* 0x000000460d037212 */ /* 0x000fe400078ec0ff */
[----:B------:R-:W-:Y:S01]  /*4900*/  LOP3.LUT R5, R10, R69, RZ, 0xc0, !PT ;  /* 0x000000450a057212 */ /* 0x000fe200078ec0ff */
[----:B------:R-:W-:Y:S02]  /*4910*/  IMAD.MOV R4, RZ, RZ, -R0 ;  /* 0x000000ffff047224 */ /* 0x000fe400078e0a00 */
[----:B------:R-:W-:Y:S02]  /*4920*/  IMAD R3, R66, R0, R3 ;  /* 0x0000000042037224 */ /* 0x000fe400078e0203 */
[----:B----4-:R-:W-:-:S02]  /*4930*/  IMAD R0, R4, R26, R15 ;  /* 0x0000001a04007224 */ /* 0x010fc400078e020f */
[----:B------:R-:W-:Y:S02]  /*4940*/  @P0 IMAD R22, R21, R14, R18 ;  /* 0x0000000e15160224 */ /* 0x000fe400078e0212 */
[----:B------:R-:W-:Y:S02]  /*4950*/  IMAD.MOV.U32 R4, RZ, RZ, 0x1 ;  /* 0x00000001ff047424 */ /* 0x000fe400078e00ff */
[----:B0-----:R-:W-:Y:S02]  /*4960*/  IMAD R22, R3, R27, R22 ;  /* 0x0000001b03167224 */ /* 0x001fe400078e0216 */
[----:B------:R-:W-:Y:S01]  /*4970*/  IMAD R3, R0, R28, R5 ;  /* 0x0000001c00037224 */ /* 0x000fe200078e0205 */
[----:B------:R-:W-:-:S04]  /*4980*/  PRMT R0, R4, 0x7610, R0 ;  /* 0x0000761004007816 */ /* 0x000fc80000000000 */
[----:B------:R-:W-:Y:S02]  /*4990*/  SEL R18, R3, R22, !P0 ;  /* 0x0000001603127207 */ /* 0x000fe40004000000 */
[----:B------:R-:W-:-:S07]  /*49a0*/  SEL R22, R22, R3, !P0 ;  /* 0x0000000316167207 */ /* 0x000fce0004000000 */
.L_x_101:
[----:B------:R-:W-:Y:S01]  /*49b0*/  UIMAD.WIDE.U32 UR4, UR38, 0x24924925, URZ ;  /* 0x24924925260478a5 */ /* 0x000fe2000f8e003f */
[----:B------:R-:W-:Y:S02]  /*49c0*/  LOP3.LUT P0, RZ, R0, 0xff, RZ, 0xc0, !PT ;  /* 0x000000ff00ff7812 */ /* 0x000fe4000780c0ff */
[----:B------:R-:W-:Y:S01]  /*49d0*/  LOP3.LUT R77, R77, 0x1, RZ, 0x3c, !PT ;  /* 0x000000014d4d7812 */ /* 0x000fe200078e3cff */
[----:B------:R-:W-:-:S04]  /*49e0*/  UIADD3 UR4, UR38, -UR5, URZ ;  /* 0x8000000526047290 */ /* 0x000fc8000fffe03f */
[----:B------:R-:W-:-:S04]  /*49f0*/  ULEA.HI UR4, UR4, UR5, URZ, 0x1f ;  /* 0x0000000504047291 */ /* 0x000fc8000f8ff83f */
[----:B------:R-:W-:-:S04]  /*4a00*/  USHF.R.U32.HI UR4, URZ, 0x2, UR4 ;  /* 0x000000023f047899 */ /* 0x000fc80008011604 */
[----:B------:R-:W-:Y:S01]  /*4a10*/  UIMAD UR38, UR4, -0x7, UR38 ;  /* 0xfffffff9042678a4 */ /* 0x000fe2000f8e0226 */
[----:B------:R-:W-:Y:S11]  /*4a20*/  @P0 BRA `(.L_x_104) ;  /* 0xffffffcc009c0947 */ /* 0x000ff6000383ffff */
[----:B------:R-:W-:Y:S05]  /*4a30*/  EXIT ;  /* 0x000000000000794d */ /* 0x000fea0003800000 */
.L_x_17:
[----:B------:R-:W-:-:S08]  /*4a40*/  ISETP.NE.AND P0, PT, R9, RZ, PT ;  /* 0x000000ff0900720c */ /* 0x000fd00003f05270 */
[----:B0-----:R-:W0:-:S00]  /*4a50*/  USETMAXREG.DEALLOC.CTAPOOL 0x28 ;  /* 0x00000028000079c8 */ /* 0x001e0000080e0500 */
[----:B------:R-:W-:Y:S05]  /*4a60*/  @P0 EXIT ;  /* 0x000000000000094d */ /* 0x000fea0003800000 */
[----:B0-----:R-:W-:Y:S01]  /*4a70*/  LOP3.LUT P0, RZ, R3, 0xff, RZ, 0xc0, !PT ;  /* 0x000000ff03ff7812 */ /* 0x001fe2000780c0ff */
[----:B------:R-:W-:Y:S02]  /*4a80*/  IMAD.MOV.U32 R3, RZ, RZ, 0x1 ;  /* 0x00000001ff037424 */ /* 0x000fe400078e00ff */
[----:B------:R-:W-:-:S10]  /*4a90*/  IMAD.MOV.U32 R8, RZ, RZ, RZ ;  /* 0x000000ffff087224 */ /* 0x000fd400078e00ff */
[----:B------:R-:W-:Y:S05]  /*4aa0*/  @!P0 BRA `(.L_x_105) ;  /* 0x0000000c00b08947 */ /* 0x000fea0003800000 */
[----:B------:R-:W0:Y:S01]  /*4ab0*/  S2UR UR5, SR_CgaCtaId ;  /* 0x00000000000579c3 */ /* 0x000e220000008800 */
[----:B------:R-:W-:Y:S01]  /*4ac0*/  ULDC UR13, c[0x0][0x658] ;  /* 0x00019600000d7ab9 */ /* 0x000fe20000000800 */
[----:B------:R-:W-:Y:S01]  /*4ad0*/  UMOV UR6, 0xffffffff ;  /* 0xffffffff00067882 */ /* 0x000fe20000000000 */
[----:B------:R-:W-:Y:S01]  /*4ae0*/  UMOV UR9, 0x1 ;  /* 0x0000000100097882 */ /* 0x000fe20000000000 */
[----:B------:R-:W-:Y:S01]  /*4af0*/  USHF.L.U32 UR6, UR6, UR13, URZ ;  /* 0x0000000d06067299 */ /* 0x000fe2000800063f */
[----:B------:R-:W-:Y:S01]  /*4b00*/  LOP3.LUT P0, RZ, R4, 0x1f, RZ, 0xc0, !PT ;  /* 0x0000001f04ff7812 */ /* 0x000fe2000780c0ff */
[----:B------:R-:W-:Y:S01]  /*4b10*/  BSSY B0, `(.L_x_105) ;  /* 0x00000e5000007945 */ /* 0x000fe20003800000 */
[C---:B------:R-:W-:Y:S01]  /*4b20*/  ISETP.NE.AND P2, PT, R5.reuse, RZ, PT ;  /* 0x000000ff0500720c */ /* 0x040fe20003f45270 */
[----:B------:R-:W-:Y:S01]  /*4b30*/  ULOP3.LUT UR21, URZ, UR6, URZ, 0x33, !UPT ;  /* 0x000000063f157292 */ /* 0x000fe2000f8e333f */
[----:B------:R-:W-:Y:S01]  /*4b40*/  ISETP.NE.OR P0, PT, R5, RZ, !P0 ;  /* 0x000000ff0500720c */ /* 0x000fe20004705670 */
[----:B------:R-:W-:Y:S01]  /*4b50*/  IMAD.MOV.U32 R10, RZ, RZ, 0x1 ;  /* 0x00000001ff0a7424 */ /* 0x000fe200078e00ff */
[----:B------:R-:W-:Y:S01]  /*4b60*/  LOP3.LUT R9, R23, 0x2, RZ, 0xfc, !PT ;  /* 0x0000000217097812 */ /* 0x000fe200078efcff */
[----:B------:R-:W-:Y:S01]  /*4b70*/  IMAD.MOV.U32 R3, RZ, RZ, 0x1 ;  /* 0x00000001ff037424 */ /* 0x000fe200078e00ff */
[----:B------:R-:W-:Y:S01]  /*4b80*/  ULDC UR14, c[0x0][0x600] ;  /* 0x00018000000e7ab9 */ /* 0x000fe20000000800 */
[----:B------:R-:W-:Y:S01]  /*4b90*/  IMAD.MOV.U32 R8, RZ, RZ, RZ ;  /* 0x000000ffff087224 */ /* 0x000fe200078e00ff */
[----:B------:R-:W-:Y:S01]  /*4ba0*/  UMOV UR23, 0x1111 ;  /* 0x0000111100177882 */ /* 0x000fe20000000000 */
[----:B------:R-:W-:-:S02]  /*4bb0*/  UIADD3 UR42, UR40, 0x1, URZ ;  /* 0x00000001282a7890 */ /* 0x000fc4000fffe03f */
[----:B------:R-:W-:Y:S02]  /*4bc0*/  UIADD3 UR14, UR14, -0x1, URZ ;  /* 0xffffffff0e0e7890 */ /* 0x000fe4000fffe03f */
[----:B------:R-:W-:Y:S01]  /*4bd0*/  USHF.L.U32 UR13, UR9, UR13, URZ ;  /* 0x0000000d090d7299 */ /* 0x000fe2000800063f */
[----:B------:R-:W-:Y:S01]  /*4be0*/  ULDC.64 UR30, c[0x0][0x198] ;  /* 0x00006600001e7ab9 */ /* 0x000fe20000000a00 */
[----:B0-----:R-:W-:Y:S02]  /*4bf0*/  USHF.R.U32.HI UR41, URZ, 0x2, UR5 ;  /* 0x000000023f297899 */ /* 0x001fe40008011605 */
[----:B------:R-:W-:Y:S02]  /*4c00*/  ULOP3.LUT UR4, UR5, 0x3, URZ, 0xc0, !UPT ;  /* 0x0000000305047892 */ /* 0x000fe4000f8ec03f */
[----:B------:R-:W-:Y:S02]  /*4c10*/  USHF.L.U32 UR15, UR5, 0x4, URZ ;  /* 0x00000004050f7899 */ /* 0x000fe4000800063f */
[----:B------:R-:W-:-:S02]  /*4c20*/  USHF.L.U32 UR37, UR5, 0x9, URZ ;  /* 0x0000000905257899 */ /* 0x000fc4000800063f */
[----:B------:R-:W-:Y:S02]  /*4c30*/  ULOP3.LUT UR5, UR5, 0xfffffffc, URZ, 0xc0, !UPT ;  /* 0xfffffffc05057892 */ /* 0x000fe4000f8ec03f */
[----:B------:R-:W-:Y:S02]  /*4c40*/  UISETP.GT.U32.AND UP0, UPT, UR4, 0xffff, UPT ;  /* 0x0000ffff0400788c */ /* 0x000fe4000bf04070 */
[----:B------:R-:W-:Y:S02]  /*4c50*/  ULOP3.LUT UR7, UR5, 0x1, URZ, 0xfc, !UPT ;  /* 0x0000000105077892 */ /* 0x000fe4000f8efc3f */
[----:B------:R-:W-:Y:S02]  /*4c60*/  ULOP3.LUT UR8, UR5, 0x2, URZ, 0xfc, !UPT ;  /* 0x0000000205087892 */ /* 0x000fe4000f8efc3f */
[----:B------:R-:W-:Y:S02]  /*4c70*/  USHF.L.U32 UR6, UR9, UR5, URZ ;  /* 0x0000000509067299 */ /* 0x000fe4000800063f */
[----:B------:R-:W-:-:S02]  /*4c80*/  ULOP3.LUT UR5, UR5, 0x3, URZ, 0xfc, !UPT ;  /* 0x0000000305057892 */ /* 0x000fc4000f8efc3f */
[----:B------:R-:W-:Y:S02]  /*4c90*/  USHF.L.U32 UR7, UR9, UR7, URZ ;  /* 0x0000000709077299 */ /* 0x000fe4000800063f */
[----:B------:R-:W-:Y:S02]  /*4ca0*/  USHF.L.U32 UR8, UR9, UR8, URZ ;  /* 0x0000000809087299 */ /* 0x000fe4000800063f */
[----:B------:R-:W-:Y:S02]  /*4cb0*/  USEL UR4, UR4, 0xffff, !UP0 ;  /* 0x0000ffff04047887 */ /* 0x000fe4000c000000 */
[----:B------:R-:W-:Y:S02]  /*4cc0*/  USHF.L.U32 UR5, UR9, UR5, URZ ;  /* 0x0000000509057299 */ /* 0x000fe4000800063f */
[----:B------:R-:W-:Y:S02]  /*4cd0*/  ULOP3.LUT UR6, UR8, UR6, UR7, 0xfe, !UPT ;  /* 0x0000000608067292 */ /* 0x000fe4000f8efe07 */
[----:B------:R-:W-:-:S02]  /*4ce0*/  ULOP3.LUT UR4, UR4, 0xffff, URZ, 0xc0, !UPT ;  /* 0x0000ffff04047892 */ /* 0x000fc4000f8ec03f */
[----:B------:R-:W-:Y:S02]  /*4cf0*/  ULOP3.LUT UR15, UR15, 0x30, URZ, 0xc0, !UPT ;  /* 0x000000300f0f7892 */ /* 0x000fe4000f8ec03f */
[----:B------:R-:W-:Y:S02]  /*4d00*/  ULOP3.LUT UR22, UR6, UR5, URZ, 0xfc, !UPT ;  /* 0x0000000506167292 */ /* 0x000fe4000f8efc3f */
[----:B------:R-:W-:-:S12]  /*4d10*/  USHF.L.U32 UR23, UR23, UR4, URZ ;  /* 0x0000000417177299 */ /* 0x000fd8000800063f */
.L_x_117:
[----:B------:R-:W-:-:S03]  /*4d20*/  UMOV UR4, 0xffffffff ;  /* 0xffffffff00047882 */ /* 0x000fc60000000000 */
[----:B------:R-:W-:Y:S05]  /*4d30*/  BRA.DIV UR4, `(.L_x_106) ;  /* 0x0000001204947947 */ /* 0x000fea000b800000 */
[----:B------:R-:W-:-:S13]  /*4d40*/  ELECT P6, URZ, PT ;  /* 0x00000000003f782f */ /* 0x000fda00038c0000 */
.L_x_133:
[----:B------:R-:W0:Y:S01]  /*4d50*/  LDC R4, c[0x0][0x28c] ;  /* 0x0000a300ff047b82 */ /* 0x000e220000000800 */
[----:B------:R-:W-:Y:S01]  /*4d60*/  BSSY B1, `(.L_x_107) ;  /* 0x0000049000017945 */ /* 0x000fe20003800000 */
[----:B0-----:R-:W-:-:S13]  /*4d70*/  ISETP.LT.OR P6, PT, R4, 0x1, !P6 ;  /* 0x000000010400780c */ /* 0x001fda00077c1670 */
[----:B------:R-:W-:Y:S05]  /*4d80*/  @P6 BRA `(.L_x_108) ;  /* 0x0000000400186947 */ /* 0x000fea0003800000 */
[----:B------:R-:W-:Y:S01]  /*4d90*/  LEA R22, R22, UR41, 0x2 ;  /* 0x0000002916167c11 */ /* 0x000fe2000f8e10ff */
[----:B------:R-:W-:Y:S01]  /*4da0*/  IMAD.MOV.U32 R13, RZ, RZ, RZ ;  /* 0x000000ffff0d7224 */ /* 0x000fe200078e00ff */
[----:B------:R-:W-:Y:S01]  /*4db0*/  LEA R18, R18, UR15, 0x6 ;  /* 0x0000000f12127c11 */ /* 0x000fe2000f8e30ff */
[----:B------:R-:W-:Y:S02]  /*4dc0*/  IMAD.U32 R14, RZ, RZ, UR42 ;  /* 0x0000002aff0e7e24 */ /* 0x000fe4000f8e00ff */
[----:B------:R-:W-:Y:S02]  /*4dd0*/  IMAD.MOV.U32 R4, RZ, RZ, R3 ;  /* 0x000000ffff047224 */ /* 0x000fe400078e0003 */
[----:B------:R-:W-:Y:S02]  /*4de0*/  IMAD.MOV.U32 R5, RZ, RZ, R8 ;  /* 0x000000ffff057224 */ /* 0x000fe400078e0008 */
[----:B------:R-:W-:-:S07]  /*4df0*/  IMAD.SHL.U32 R22, R22, 0x10, RZ ;  /* 0x0000001016167824 */ /* 0x000fce00078e00ff */
.L_x_112:
[----:B------:R-:W0:Y:S01]  /*4e00*/  S2R R7, SR_CgaCtaId ;  /* 0x0000000000077919 */ /* 0x000e220000008800 */
[----:B------:R-:W-:-:S04]  /*4e10*/  MOV R6, 0x400 ;  /* 0x0000040000067802 */ /* 0x000fc80000000f00 */
[----:B0-----:R-:W-:Y:S02]  /*4e20*/  LEA R12, R7, R6, 0x18 ;  /* 0x00000006070c7211 */ /* 0x001fe400078ec0ff */
[----:B------:R-:W-:Y:S01]  /*4e30*/  SHF.L.U32 R6, R4, 0x1f, RZ ;  /* 0x0000001f04067819 */ /* 0x000fe200000006ff */
[----:B------:R-:W0:Y:S02]  /*4e40*/  @!P2 LDC R7, c[0x0][0x500] ;  /* 0x00014000ff07ab82 */ /* 0x000e240000000800 */
[----:B------:R-:W-:-:S04]  /*4e50*/  IMAD R11, R5, 0x8, R12 ;  /* 0x00000008050b7824 */ /* 0x000fc800078e020c */
[----:B------:R-:W1:Y:S02]  /*4e60*/  SYNCS.PHASECHK.TRANS64.TRYWAIT P1, [R11+URZ+0x38], R6 ;  /* 0x000038060b0075a7 */ /* 0x000e64000802017f */
[----:B-1----:R-:W-:Y:S05]  /*4e70*/  @!P1 BRA `(.L_x_109) ;  /* 0x0000001000649947 */ /* 0x002fea0003800000 */
.L_x_134:
[----:B-1----:R-:W-:Y:S01]  /*4e80*/  PRMT R6, R9, 0x9910, RZ ;  /* 0x0000991009067816 */ /* 0x002fe200000000ff */
[----:B0-----:R0:W-:Y:S03]  /*4e90*/  @!P2 SYNCS.ARRIVE.TRANS64 RZ, [R11+URZ], R7 ;  /* 0x000000070bffa9a7 */ /* 0x0011e6000800003f */
[----:B------:R-:W-:-:S13]  /*4ea0*/  ISETP.NE.AND P1, PT, R6, 0x2, PT ;  /* 0x000000020600780c */ /* 0x000fda0003f25270 */
[----:B0-----:R-:W-:Y:S05]  /*4eb0*/  @P1 BRA `(.L_x_110) ;  /* 0x0000000000041947 */ /* 0x001fea0003800000 */
[----:B------:R-:W-:Y:S01]  /*4ec0*/  BPT.TRAP 0x1 ;  /* 0x000000040000795c */ /* 0x000fe20000300000 */
.L_x_110:
[----:B------:R-:W-:Y:S05]  /*4ed0*/  @P0 BRA `(.L_x_111) ;  /* 0x0000000000040947 */ /* 0x000fea0003800000 */
[----:B------:R-:W-:Y:S01]  /*4ee0*/  BPT.TRAP 0x1 ;  /* 0x000000040000795c */ /* 0x000fe20000300000 */
.L_x_111:
[----:B------:R-:W-:Y:S01]  /*4ef0*/  R2UR UR8, R5 ;  /* 0x00000000050872ca */ /* 0x000fe200000e0000 */
[----:B------:R-:W-:Y:S01]  /*4f00*/  VIADD R14, R14, 0xffffffff ;  /* 0xffffffff0e0e7836 */ /* 0x000fe20000000000 */
[----:B------:R-:W-:Y:S01]  /*4f10*/  R2UR UR10, R12 ;  /* 0x000000000c0a72ca */ /* 0x000fe200000e0000 */
[----:B------:R-:W-:Y:S01]  /*4f20*/  UIADD3 UR4, UP0, UR30, 0xf0, URZ ;  /* 0x000000f01e047890 */ /* 0x000fe2000ff1e03f */
[----:B------:R-:W-:Y:S01]  /*4f30*/  R2UR UR34, R13 ;  /* 0x000000000d2272ca */ /* 0x000fe200000e0000 */
[----:B------:R-:W-:Y:S01]  /*4f40*/  UIADD3 UR38, UP1, UR30, 0x1f0, URZ ;  /* 0x000001f01e267890 */ /* 0x000fe2000ff3e03f */
[----:B------:R-:W-:Y:S01]  /*4f50*/  R2UR UR33, R11 ;  /* 0x000000000b2172ca */ /* 0x000fe200000e0000 */
[----:B------:R-:W-:Y:S01]  /*4f60*/  UIADD3.X UR5, URZ, UR31, URZ, UP0, !UPT ;  /* 0x0000001f3f057290 */ /* 0x000fe200087fe43f */
[----:B------:R-:W-:Y:S01]  /*4f70*/  R2UR UR35, R22 ;  /* 0x00000000162372ca */ /* 0x000fe200000e0000 */
[----:B------:R-:W-:Y:S01]  /*4f80*/  UPRMT UR29, URZ, 0x5410, UR23 ;  /* 0x000054103f1d7896 */ /* 0x000fe20008000017 */
[----:B------:R-:W-:Y:S01]  /*4f90*/  R2UR UR36, R19 ;  /* 0x00000000132472ca */ /* 0x000fe200000e0000 */
[----:B------:R-:W-:Y:S01]  /*4fa0*/  UIADD3.X UR39, URZ, UR31, URZ, UP1, !UPT ;  /* 0x0000001f3f277290 */ /* 0x000fe20008ffe43f */
[----:B------:R-:W-:Y:S01]  /*4fb0*/  R2UR UR19, R18 ;  /* 0x00000000121372ca */ /* 0x000fe200000e0000 */
[----:B------:R-:W-:Y:S01]  /*4fc0*/  USHF.L.U32 UR8, UR8, 0xc, URZ ;  /* 0x0000000c08087899 */ /* 0x000fe2000800063f */
[----:B------:R-:W-:Y:S01]  /*4fd0*/  ISETP.GT.AND P3, PT, R14, 0x1, PT ;  /* 0x000000010e00780c */ /* 0x000fe20003f64270 */
[----:B------:R-:W-:Y:S01]  /*4fe0*/  UPRMT UR43, URZ, 0x5410, UR22 ;  /* 0x000054103f2b7896 */ /* 0x000fe20008000016 */
[----:B------:R-:W-:Y:S01]  /*4ff0*/  VIADD R5, R5, 0x1 ;  /* 0x0000000105057836 */ /* 0x000fe20000000000 */
[----:B------:R-:W-:Y:S01]  /*5000*/  ULEA UR9, UR41, UR8, 0x9 ;  /* 0x0000000829097291 */ /* 0x000fe2000f8e483f */
[----:B------:R-:W-:Y:S01]  /*5010*/  VIADD R13, R13, 0x40 ;  /* 0x000000400d0d7836 */ /* 0x000fe20000000000 */
[----:B------:R-:W-:-:S02]  /*5020*/  ULOP3.LUT UR8, UR8, 0x600, UR37, 0xf8, !UPT ;  /* 0x0000060008087892 */ /* 0x000fc4000f8ef825 */
[----:B------:R-:W-:Y:S01]  /*5030*/  ULEA UR24, UR9, UR10, 0x2 ;  /* 0x0000000a09187291 */ /* 0x000fe2000f8e103f */
[C---:B------:R-:W-:Y:S01]  /*5040*/  ISETP.NE.AND P1, PT, R5.reuse, 0x7, PT ;  /* 0x000000070500780c */ /* 0x040fe20003f25270 */
[----:B------:R-:W-:Y:S02]  /*5050*/  ULEA UR8, UR8, UR10, 0x2 ;  /* 0x0000000a08087291 */ /* 0x000fe4000f8e103f */
[----:B------:R-:W-:Y:S01]  /*5060*/  UIADD3 UR32, UR24, 0x180, URZ ;  /* 0x0000018018207890 */ /* 0x000fe2000fffe03f */
[----:B------:R-:W-:Y:S01]  /*5070*/  SEL R7, RZ, 0x1, P1 ;  /* 0x00000001ff077807 */ /* 0x000fe20000800000 */
[----:B------:R-:W-:Y:S01]  /*5080*/  UIADD3 UR26, UR34, 0x20, URZ ;  /* 0x00000020221a7890 */ /* 0x000fe2000fffe03f */
[----:B------:R-:W-:Y:S01]  /*5090*/  SEL R5, R5, RZ, P1 ;  /* 0x000000ff05057207 */ /* 0x000fe20000800000 */
[----:B------:R-:W-:Y:S01]  /*50a0*/  UIADD3 UR24, UR24, 0x2180, URZ ;  /* 0x0000218018187890 */ /* 0x000fe2000fffe03f */
[----:B------:R-:W-:Y:S01]  /*50b0*/  LOP3.LUT R4, R4, R7, RZ, 0x3c, !PT ;  /* 0x0000000704047212 */ /* 0x000fe200078e3cff */
[----:B------:R-:W-:-:S02]  /*50c0*/  UIADD3 UR16, UR8, 0x1c180, URZ ;  /* 0x0001c18008107890 */ /* 0x000fc4000fffe03f */
[----:B------:R-:W-:Y:S01]  /*50d0*/  UIADD3 UR8, UR8, 0x1e180, URZ ;  /* 0x0001e18008087890 */ /* 0x000fe2000fffe03f */
[----:B------:R-:W-:Y:S01]  /*50e0*/  UMOV UR6, 0x0 ;  /* 0x0000000000067882 */ /* 0x000fe20000000000 */
[----:B------:R-:W-:Y:S01]  /*50f0*/  UMOV UR7, 0x10000000 ;  /* 0x1000000000077882 */ /* 0x000fe20000000000 */
[----:B------:R-:W-:Y:S01]  /*5100*/  UMOV UR25, UR33 ;  /* 0x0000002100197c82 */ /* 0x000fe20008000000 */
[----:B------:R-:W-:Y:S01]  /*5110*/  UMOV UR27, UR35 ;  /* 0x00000023001b7c82 */ /* 0x000fe20008000000 */
[----:B------:R-:W-:Y:S01]  /*5120*/  UMOV UR28, UR36 ;  /* 0x00000024001c7c82 */ /* 0x000fe20008000000 */
[----:B------:R-:W-:Y:S01]  /*5130*/  UMOV UR17, UR33 ;  /* 0x0000002100117c82 */ /* 0x000fe20008000000 */
[----:B------:R-:W-:Y:S01]  /*5140*/  UMOV UR18, UR34 ;  /* 0x0000002200127c82 */ /* 0x000fe20008000000 */
[----:B------:R-:W-:Y:S01]  /*5150*/  UMOV UR20, UR36 ;  /* 0x0000002400147c82 */ /* 0x000fe20008000000 */
[----:B------:R0:W-:Y:S01]  /*5160*/  UTMALDG.3D.MULTICAST [UR32], [UR4], UR29, desc[UR6] ;  /* 0x00000620040073b4 */ /* 0x0001e2000801181d */
[----:B------:R-:W-:Y:S01]  /*5170*/  UMOV UR9, UR33 ;  /* 0x0000002100097c82 */ /* 0x000fe20008000000 */
[----:B------:R-:W-:Y:S01]  /*5180*/  UMOV UR11, UR19 ;  /* 0x00000013000b7c82 */ /* 0x000fe20008000000 */
[----:B------:R-:W-:Y:S01]  /*5190*/  UMOV UR12, UR36 ;  /* 0x00000024000c7c82 */ /* 0x000fe20008000000 */
[----:B------:R-:W-:Y:S01]  /*51a0*/  UMOV UR10, UR26 ;  /* 0x0000001a000a7c82 */ /* 0x000fe20008000000 */
[----:B------:R0:W-:Y:S01]  /*51b0*/  UTMALDG.3D.MULTICAST [UR24], [UR4], UR29, desc[UR6] ;  /* 0x00000618040073b4 */ /* 0x0001e2000801181d */
[----:B------:R0:W-:Y:S01]  /*51c0*/  UTMALDG.3D.MULTICAST [UR16], [UR38], UR43, desc[UR6] ;  /* 0x00000610260073b4 */ /* 0x0001e2000801182b */
[----:B------:R0:W-:Y:S02]  /*51d0*/  UTMALDG.3D.MULTICAST [UR8], [UR38], UR43, desc[UR6] ;  /* 0x00000608260073b4 */ /* 0x0001e4000801182b */
[----:B0-----:R-:W-:Y:S05]  /*51e0*/  @P3 BRA `(.L_x_112) ;  /* 0xfffffffc00043947 */ /* 0x001fea000383ffff */
.L_x_108:
[----:B------:R-:W-:Y:S05]  /*51f0*/  BSYNC B1 ;  /* 0x0000000000017941 */ /* 0x000fea0003800000 */
.L_x_107:
[----:B------:R-:W2:Y:S01]  /*5200*/  LDL.64 R20, [R1] ;  /* 0x0000000001147983 */ /* 0x000ea20000100a00 */
[----:B------:R-:W-:Y:S01]  /*5210*/  LOP3.LUT P4, RZ, R10, 0xff, RZ, 0xc0, !PT ;  /* 0x000000ff0aff7812 */ /* 0x000fe2000788c0ff */
[----:B------:R-:W-:Y:S01]  /*5220*/  VIADD R11, R8, UR40 ;  /* 0x00000028080b7c36 */ /* 0x000fe20008000000 */
[----:B------:R-:W-:Y:S01]  /*5230*/  ULDC.64 UR4, c[0x0][0x650] ;  /* 0x0001940000047ab9 */ /* 0x000fe20000000a00 */
[----:B------:R-:W-:Y:S01]  /*5240*/  IMAD.U32 R8, RZ, RZ, UR40 ;  /* 0x00000028ff087e24 */ /* 0x000fe2000f8e00ff */
[----:B------:R-:W-:Y:S01]  /*5250*/  UISETP.GE.U32.AND UP0, UPT, UR40, 0x7, UPT ;  /* 0x000000072800788c */ /* 0x000fe2000bf06070 */
[C---:B------:R-:W-:Y:S01]  /*5260*/  IMAD.WIDE.U32 R4, R11.reuse, 0x24924925, RZ ;  /* 0x249249250b047825 */ /* 0x040fe200078e00ff */
[----:B------:R-:W-:Y:S01]  /*5270*/  ISETP.GT.U32.AND P1, PT, R11, 0x6, PT ;  /* 0x000000060b00780c */ /* 0x000fe20003f24070 */
[----:B------:R-:W-:Y:S01]  /*5280*/  BSSY B1, `(.L_x_113) ;  /* 0x000006b000017945 */ /* 0x000fe20003800000 */
[----:B------:R-:W-:Y:S01]  /*5290*/  PRMT R10, RZ, 0x7610, R10 ;  /* 0x00007610ff0a7816 */ /* 0x000fe2000000000a */
[----:B------:R-:W-:Y:S01]  /*52a0*/  IMAD.MOV.U32 R22, RZ, RZ, -0x1 ;  /* 0xffffffffff167424 */ /* 0x000fe200078e00ff */
[----:B------:R-:W-:Y:S01]  /*52b0*/  ISETP.LT.U32.AND P1, PT, R8, 0x7, P1 ;  /* 0x000000070800780c */ /* 0x000fe20000f21070 */
[----:B------:R-:W-:Y:S01]  /*52c0*/  IMAD.MOV.U32 R18, RZ, RZ, -0x1 ;  /* 0xffffffffff127424 */ /* 0x000fe200078e00ff */
[----:B------:R-:W-:Y:S01]  /*52d0*/  PLOP3.LUT P3, PT, PT, PT, UP0, 0x80, 0x0 ;  /* 0x000000000000781c */ /* 0x000fe20003f6f008 */
[----:B------:R-:W0:Y:S01]  /*52e0*/  @P4 S2R R7, SR_CgaCtaId ;  /* 0x0000000000074919 */ /* 0x000e220000008800 */
[----:B------:R-:W-:Y:S01]  /*52f0*/  SEL R4, RZ, 0x1, !P1 ;  /* 0x00000001ff047807 */ /* 0x000fe20004800000 */
[----:B------:R-:W-:Y:S01]  /*5300*/  IMAD.MOV.U32 R19, RZ, RZ, -0x1 ;  /* 0xffffffffff137424 */ /* 0x000fe200078e00ff */
[----:B------:R-:W-:-:S02]  /*5310*/  @P4 MOV R6, 0x400 ;  /* 0x0000040000064802 */ /* 0x000fc40000000f00 */
[----:B------:R-:W-:Y:S02]  /*5320*/  LOP3.LUT R3, R3, R4, RZ, 0x3c, !PT ;  /* 0x0000000403037212 */ /* 0x000fe400078e3cff */
[----:B------:R-:W-:Y:S02]  /*5330*/  PRMT R4, RZ, 0x7610, R4 ;  /* 0x00007610ff047816 */ /* 0x000fe40000000004 */
[----:B0-----:R-:W-:Y:S01]  /*5340*/  @P4 LEA R6, R7, R6, 0x18 ;  /* 0x0000000607064211 */ /* 0x001fe200078ec0ff */
[----:B------:R-:W-:-:S03]  /*5350*/  IMAD.IADD R7, R11, 0x1, -R5 ;  /* 0x000000010b077824 */ /* 0x000fc600078e0a05 */
[----:B------:R0:W-:Y:S02]  /*5360*/  @P4 SYNCS.ARRIVE.TRANS64.A1T0 RZ, [R6+URZ+0xa8], RZ ;  /* 0x0000a8ff06ff49a7 */ /* 0x0001e4000810003f */
[----:B------:R-:W-:-:S04]  /*5370*/  LEA.HI R7, R7, R5, RZ, 0x1f ;  /* 0x0000000507077211 */ /* 0x000fc800078ff8ff */
[----:B------:R-:W-:-:S04]  /*5380*/  SHF.R.U32.HI R8, RZ, 0x2, R7 ;  /* 0x00000002ff087819 */ /* 0x000fc80000011607 */
[----:B------:R-:W-:Y:S01]  /*5390*/  @P3 LOP3.LUT R3, R3, 0x1, R8, 0x78, !PT ;  /* 0x0000000103033812 */ /* 0x000fe200078e7808 */
[----:B------:R-:W-:Y:S01]  /*53a0*/  IMAD R8, R8, -0x7, R11 ;  /* 0xfffffff908087824 */ /* 0x000fe200078e020b */
[----:B--2---:R-:W-:-:S05]  /*53b0*/  IADD3 R16, P1, R16, R20, RZ ;  /* 0x0000001410107210 */ /* 0x004fca0007f3e0ff */
[----:B------:R-:W-:Y:S01]  /*53c0*/  IMAD.X R17, R17, 0x1, R0, P1 ;  /* 0x0000000111117824 */ /* 0x000fe200008e0600 */
[----:B------:R-:W-:-:S04]  /*53d0*/  ISETP.GE.U32.AND P1, PT, R16, UR4, PT ;  /* 0x0000000410007c0c */ /* 0x000fc8000bf26070 */
[----:B------:R-:W-:-:S13]  /*53e0*/  ISETP.GE.U32.AND.EX P1, PT, R17, UR5, PT, P1 ;  /* 0x0000000511007c0c */ /* 0x000fda000bf26110 */
[----:B0-----:R-:W-:Y:S05]  /*53f0*/  @P1 BRA `(.L_x_114) ;  /* 0x00000004004c1947 */ /* 0x001fea0003800000 */
[----:B------:R-:W0:Y:S01]  /*5400*/  S2R R12, SR_CTAID.X ;  /* 0x00000000000c7919 */ /* 0x000e220000002500 */
[----:B------:R-:W-:Y:S01]  /*5410*/  ULDC.64 UR4, c[0x0][0x628] ;  /* 0x00018a0000047ab9 */ /* 0x000fe20000000a00 */
[----:B------:R-:W1:Y:S01]  /*5420*/  LDC R13, c[0x0][0x144] ;  /* 0x00005100ff0d7b82 */ /* 0x000e620000000800 */
[----:B------:R-:W-:Y:S01]  /*5430*/  ISETP.NE.U32.AND P1, PT, RZ, UR4, PT ;  /* 0x00000004ff007c0c */ /* 0x000fe2000bf25070 */
[----:B------:R-:W2:Y:S01]  /*5440*/  S2R R11, SR_CTAID.Y ;  /* 0x00000000000b7919 */ /* 0x000ea20000002600 */
[----:B------:R-:W-:Y:S01]  /*5450*/  ULDC UR6, c[0x0][0x150] ;  /* 0x0000540000067ab9 */ /* 0x000fe20000000800 */
[----:B------:R-:W-:Y:S01]  /*5460*/  ULDC UR7, c[0x0][0x630] ;  /* 0x00018c0000077ab9 */ /* 0x000fe20000000800 */
[----:B------:R-:W-:Y:S01]  /*5470*/  ISETP.NE.AND.EX P1, PT, RZ, UR5, PT, P1 ;  /* 0x00000005ff007c0c */ /* 0x000fe2000bf25310 */
[----:B------:R-:W-:Y:S01]  /*5480*/  IMAD.MOV.U32 R4, RZ, RZ, R16 ;  /* 0x000000ffff047224 */ /* 0x000fe200078e0010 */
[----:B0-----:R-:W-:-:S05]  /*5490*/  I2FP.F32.U32 R5, R12 ;  /* 0x0000000c00057245 */ /* 0x001fca0000201000 */
[----:B------:R-:W-:Y:S01]  /*54a0*/  FMUL R14, R5, UR6 ;  /* 0x00000006050e7c20 */ /* 0x000fe20008400000 */
[----:B------:R-:W-:-:S05]  /*54b0*/  IMAD.MOV.U32 R5, RZ, RZ, R17 ;  /* 0x000000ffff057224 */ /* 0x000fca00078e0011 */
[----:B--2---:R-:W-:Y:S05]  /*54c0*/  @!P1 BRA `(.L_x_115) ;  /* 0x0000000000289947 */ /* 0x004fea0003800000 */
[----:B------:R-:W-:Y:S02]  /*54d0*/  ULDC UR6, c[0x0][0x634] ;  /* 0x00018d0000067ab9 */ /* 0x000fe40000000800 */
[----:B------:R-:W-:-:S05]  /*54e0*/  IADD3 R5, P1, R16, UR6, RZ ;  /* 0x0000000610057c10 */ /* 0x000fca000ff3e0ff */
[----:B------:R-:W-:-:S04]  /*54f0*/  IMAD.X R15, RZ, RZ, R17, P1 ;  /* 0x000000ffff0f7224 */ /* 0x000fc800008e0611 */
[----:B------:R-:W-:-:S04]  /*5500*/  IMAD.WIDE.U32 R6, R15, UR4, RZ ;  /* 0x000000040f067c25 */ /* 0x000fc8000f8e00ff */
[----:B------:R-:W-:-:S04]  /*5510*/  IMAD.WIDE.U32 R6, P1, R5, UR5, R6 ;  /* 0x0000000505067c25 */ /* 0x000fc8000f820006 */
[----:B------:R-:W-:-:S04]  /*5520*/  IMAD.WIDE.U32 R4, R5, UR4, RZ ;  /* 0x0000000405047c25 */ /* 0x000fc8000f8e00ff */
[----:B------:R-:W-:Y:S01]  /*5530*/  IMAD.MOV.U32 R4, RZ, RZ, R7 ;  /* 0x000000ffff047224 */ /* 0x000fe200078e0007 */
[----:B------:R-:W-:Y:S01]  /*5540*/  IADD3 RZ, P3, R5, R6, RZ ;  /* 0x0000000605ff7210 */ /* 0x000fe20007f7e0ff */
[----:B------:R-:W-:-:S04]  /*5550*/  IMAD.X R5, RZ, RZ, RZ, P1 ;  /* 0x000000ffff057224 */ /* 0x000fc800008e06ff */
[----:B------:R-:W-:-:S08]  /*5560*/  IMAD.WIDE.U32.X R4, R15, UR5, R4, P3 ;  /* 0x000000050f047c25 */ /* 0x000fd000098e0404 */
.L_x_115:
[--C-:B------:R-:W-:Y:S01]  /*5570*/  SHF.R.U64 R19, R4, UR7, R5.reuse ;  /* 0x0000000704137c19 */ /* 0x100fe20008001205 */
[----:B------:R-:W0:Y:S01]  /*5580*/  F2I.U32.TRUNC.NTZ R14, R14 ;  /* 0x0000000e000e7305 */ /* 0x000e22000020f000 */
[----:B------:R-:W-:Y:S01]  /*5590*/  SHF.R.U32.HI R4, RZ, UR7, R5 ;  /* 0x00000007ff047c19 */ /* 0x000fe20008011605 */
[----:B------:R-:W-:Y:S01]  /*55a0*/  ULDC.64 UR4, c[0x0][0x620] ;  /* 0x0001880000047ab9 */ /* 0x000fe20000000a00 */
[----:B------:R-:W-:Y:S01]  /*55b0*/  IADD3 R7, P1, RZ, -R19, RZ ;  /* 0x80000013ff077210 */ /* 0x000fe20007f3e0ff */
[----:B------:R-:W-:Y:S01]  /*55c0*/  ULDC.64 UR6, c[0x0][0x640] ;  /* 0x0001900000067ab9 */ /* 0x000fe20000000a00 */
[----:B------:R-:W2:Y:S03]  /*55d0*/  LDC R18, c[0x0][0x148] ;  /* 0x00005200ff127b82 */ /* 0x000ea60000000800 */
[----:B------:R-:W-:Y:S01]  /*55e0*/  IMAD.X R4, RZ, RZ, ~R4, P1 ;  /* 0x000000ffff047224 */ /* 0x000fe200008e0e04 */
[----:B------:R-:W-:-:S03]  /*55f0*/  ISETP.NE.U32.AND P1, PT, RZ, UR6, PT ;  /* 0x00000006ff007c0c */ /* 0x000fc6000bf25070 */
[----:B------:R-:W-:Y:S01]  /*5600*/  IMAD R6, R4, UR4, RZ ;  /* 0x0000000404067c24 */ /* 0x000fe2000f8e02ff */
[----:B------:R-:W-:Y:S01]  /*5610*/  ISETP.NE.AND.EX P1, PT, RZ, UR7, PT, P1 ;  /* 0x00000007ff007c0c */ /* 0x000fe2000bf25310 */
[----:B------:R-:W-:Y:S01]  /*5620*/  IMAD.WIDE.U32 R4, R7, UR4, R16 ;  /* 0x0000000407047c25 */ /* 0x000fe2000f8e0010 */
[----:B------:R-:W-:-:S03]  /*5630*/  ULDC UR4, c[0x0][0x618] ;  /* 0x0001860000047ab9 */ /* 0x000fc60000000800 */
[----:B------:R-:W-:Y:S01]  /*5640*/  IMAD R7, R7, UR5, R6 ;  /* 0x0000000507077c24 */ /* 0x000fe2000f8e0206 */
[----:B------:R-:W-:Y:S01]  /*5650*/  ULDC UR5, c[0x0][0x154] ;  /* 0x0000550000057ab9 */ /* 0x000fe20000000800 */
[----:B0-----:R-:W-:Y:S02]  /*5660*/  IMAD.MOV R6, RZ, RZ, -R14 ;  /* 0x000000ffff067224 */ /* 0x001fe400078e0a0e */
[----:B------:R-:W-:Y:S02]  /*5670*/  IMAD.IADD R5, R5, 0x1, R7 ;  /* 0x0000000105057824 */ /* 0x000fe400078e0207 */
[----:B-1----:R-:W-:Y:S01]  /*5680*/  IMAD R12, R13, R6, R12 ;  /* 0x000000060d0c7224 */ /* 0x002fe200078e020c */
[----:B------:R-:W-:Y:S02]  /*5690*/  I2FP.F32.U32 R6, R11 ;  /* 0x0000000b00067245 */ /* 0x000fe40000201000 */
[--C-:B------:R-:W-:Y:S02]  /*56a0*/  SHF.R.U64 R13, R4, UR4, R5.reuse ;  /* 0x00000004040d7c19 */ /* 0x100fe40008001205 */
[----:B------:R-:W-:Y:S01]  /*56b0*/  SHF.R.U32.HI R4, RZ, UR4, R5 ;  /* 0x00000004ff047c19 */ /* 0x000fe20008011605 */
[----:B------:R-:W-:Y:S01]  /*56c0*/  FMUL R6, R6, UR5 ;  /* 0x0000000506067c20 */ /* 0x000fe20008400000 */
[----:B------:R-:W-:-:S02]  /*56d0*/  ULDC UR4, c[0x0][0x608] ;  /* 0x0001820000047ab9 */ /* 0x000fc40000000800 */
[--C-:B------:R-:W-:Y:S01]  /*56e0*/  SHF.R.U64 R15, R13, UR4, R4.reuse ;  /* 0x000000040d0f7c19 */ /* 0x100fe20008001204 */
[----:B------:R0:W1:Y:S01]  /*56f0*/  F2I.U32.TRUNC.NTZ R20, R6 ;  /* 0x0000000600147305 */ /* 0x000062000020f000 */
[----:B------:R-:W-:Y:S01]  /*5700*/  SHF.R.U32.HI R4, RZ, UR4, R4 ;  /* 0x00000004ff047c19 */ /* 0x000fe20008011604 */
[----:B------:R-:W-:-:S03]  /*5710*/  ULDC UR4, c[0x0][0x658] ;  /* 0x0001960000047ab9 */ /* 0x000fc60000000800 */
[--C-:B------:R-:W-:Y:S02]  /*5720*/  SHF.R.U64 R14, R15, UR4, R4.reuse ;  /* 0x000000040f0e7c19 */ /* 0x100fe40008001204 */
[----:B------:R-:W-:-:S03]  /*5730*/  SHF.R.U32.HI R21, RZ, UR4, R4 ;  /* 0x00000004ff157c19 */ /* 0x000fc60008011604 */
[----:B------:R-:W-:Y:S02]  /*5740*/  IMAD.MOV.U32 R4, RZ, RZ, R14 ;  /* 0x000000ffff047224 */ /* 0x000fe400078e000e */
[----:B------:R-:W-:Y:S01]  /*5750*/  IMAD.MOV.U32 R5, RZ, RZ, R21 ;  /* 0x000000ffff057224 */ /* 0x000fe200078e0015 */
[----:B0-----:R-:W-:Y:S06]  /*5760*/  @!P1 BRA `(.L_x_116) ;  /* 0x0000000000289947 */ /* 0x001fec0003800000 */
        /* <DEDUP_REMOVED lines=10> */
.L_x_116:
[----:B------:R-:W-:Y:S01]  /*5810*/  ISETP.NE.AND P1, PT, R2, 0x1, PT ;  /* 0x000000010200780c */ /* 0x000fe20003f25270 */
[----:B------:R-:W-:Y:S01]  /*5820*/  ULDC UR4, c[0x0][0x648] ;  /* 0x0001920000047ab9 */ /* 0x000fe20000000800 */
[----:B------:R-:W-:Y:S01]  /*5830*/  LOP3.LUT R15, R15, UR21, RZ, 0xc0, !PT ;  /* 0x000000150f0f7c12 */ /* 0x000fe2000f8ec0ff */
[----:B-1----:R-:W-:Y:S01]  /*5840*/  IMAD.MOV R20, RZ, RZ, -R20 ;  /* 0x000000ffff147224 */ /* 0x002fe200078e0a14 */
[----:B------:R-:W-:Y:S01]  /*5850*/  SHF.R.U64 R4, R4, UR4, R5 ;  /* 0x0000000404047c19 */ /* 0x000fe20008001205 */
[----:B------:R-:W-:Y:S01]  /*5860*/  ULDC UR4, c[0x0][0x638] ;  /* 0x00018e0000047ab9 */ /* 0x000fe20000000800 */
[----:B------:R-:W-:Y:S01]  /*5870*/  LOP3.LUT R13, R13, UR14, RZ, 0xc0, !PT ;  /* 0x0000000e0d0d7c12 */ /* 0x000fe2000f8ec0ff */
[----:B------:R-:W-:Y:S02]  /*5880*/  ULDC UR5, c[0x0][0x610] ;  /* 0x0001840000057ab9 */ /* 0x000fe40000000800 */
[----:B------:R-:W-:Y:S02]  /*5890*/  IMAD.MOV R5, RZ, RZ, -R4 ;  /* 0x000000ffff057224 */ /* 0x000fe400078e0a04 */
[----:B------:R-:W-:-:S02]  /*58a0*/  IMAD R15, R4, UR13, R15 ;  /* 0x0000000d040f7c24 */ /* 0x000fc4000f8e020f */
[----:B--2---:R-:W-:Y:S02]  /*58b0*/  @P1 IMAD R12, R18, R20, R11 ;  /* 0x00000014120c1224 */ /* 0x004fe400078e020b */
[----:B------:R-:W-:Y:S01]  /*58c0*/  IMAD R14, R5, UR4, R14 ;  /* 0x00000004050e7c24 */ /* 0x000fe2000f8e020e */
[----:B------:R-:W-:Y:S01]  /*58d0*/  ULDC UR4, c[0x0][0x600] ;  /* 0x0001800000047ab9 */ /* 0x000fe20000000800 */
[----:B------:R-:W-:Y:S02]  /*58e0*/  IMAD R12, R15, UR5, R12 ;  /* 0x000000050f0c7c24 */ /* 0x000fe4000f8e020c */
[----:B------:R-:W-:Y:S02]  /*58f0*/  IMAD R5, R14, UR4, R13 ;  /* 0x000000040e057c24 */ /* 0x000fe4000f8e020d */
[----:B------:R-:W-:-:S03]  /*5900*/  IMAD.MOV.U32 R4, RZ, RZ, 0x1 ;  /* 0x00000001ff047424 */ /* 0x000fc600078e00ff */
[----:B------:R-:W-:Y:S02]  /*5910*/  SEL R18, R5, R12, !P1 ;  /* 0x0000000c05127207 */ /* 0x000fe40004800000 */
[----:B------:R-:W-:-:S07]  /*5920*/  SEL R22, R12, R5, !P1 ;  /* 0x000000050c167207 */ /* 0x000fce0004800000 */
.L_x_114:
[----:B------:R-:W-:Y:S05]  /*5930*/  BSYNC B1 ;  /* 0x0000000000017941 */ /* 0x000fea0003800000 */
.L_x_113:
[----:B------:R-:W-:-:S13]  /*5940*/  LOP3.LUT P1, RZ, R4, 0xff, RZ, 0xc0, !PT ;  /* 0x000000ff04ff7812 */ /* 0x000fda000782c0ff */
[----:B------:R-:W-:Y:S05]  /*5950*/  @P1 BRA `(.L_x_117) ;  /* 0xfffffff000f01947 */ /* 0x000fea000383ffff */
[----:B------:R-:W-:Y:S05]  /*5960*/  BSYNC B0 ;  /* 0x0000000000007941 */ /* 0x000fea0003800000 */
.L_x_105:
[----:B------:R-:W-:-:S03]  /*5970*/  UMOV UR4, 0xffffffff ;  /* 0xffffffff00047882 */ /* 0x000fc60000000000 */
[----:B------:R-:W-:Y:S05]  /*5980*/  BRA.DIV UR4, `(.L_x_118) ;  /* 0x0000000604b47947 */ /* 0x000fea000b800000 */
[----:B------:R-:W-:-:S13]  /*5990*/  ELECT P6, URZ, PT ;  /* 0x00000000003f782f */ /* 0x000fda00038c0000 */
.L_x_137:
[----:B------:R-:W-:Y:S04]  /*59a0*/  BSSY B0, `(.L_x_119) ;  /* 0x0000046000007945 */ /* 0x000fe80003800000 */
[----:B------:R-:W-:Y:S05]  /*59b0*/  @!P6 BRA `(.L_x_120) ;  /* 0x000000040010e947 */ /* 0x000fea0003800000 */
[----:B------:R-:W-:-:S04]  /*59c0*/  LOP3.LUT R23, R23, 0x2, RZ, 0xfc, !PT ;  /* 0x0000000217177812 */ /* 0x000fc800078efcff */
[----:B------:R-:W-:-:S13]  /*59d0*/  ISETP.NE.AND P0, PT, R23, 0x3, PT ;  /* 0x000000031700780c */ /* 0x000fda0003f05270 */
[----:B------:R-:W-:Y:S05]  /*59e0*/  @!P0 BRA `(.L_x_121) ;  /* 0x0000000000048947 */ /* 0x000fea0003800000 */
[----:B------:R-:W-:Y:S01]  /*59f0*/  BPT.TRAP 0x1 ;  /* 0x000000040000795c */ /* 0x000fe20000300000 */
.L_x_121:
[----:B------:R-:W0:Y:S01]  /*5a00*/  S2R R5, SR_CgaCtaId ;  /* 0x0000000000057919 */ /* 0x000e220000008800 */
[----:B------:R-:W-:Y:S02]  /*5a10*/  MOV R0, 0x400 ;  /* 0x0000040000007802 */ /* 0x000fe40000000f00 */
[----:B------:R-:W-:Y:S02]  /*5a20*/  SHF.L.U32 R2, R3, 0x1f, RZ ;  /* 0x0000001f03027819 */ /* 0x000fe400000006ff */
[----:B0-----:R-:W-:-:S05]  /*5a30*/  LEA R5, R5, R0, 0x18 ;  /* 0x0000000005057211 */ /* 0x001fca00078ec0ff */
[----:B------:R-:W-:-:S04]  /*5a40*/  VIADD R5, R5, 0x38 ;  /* 0x0000003805057836 */ /* 0x000fc80000000000 */
[C---:B------:R-:W-:Y:S02]  /*5a50*/  IMAD R7, R8.reuse, 0x8, R5 ;  /* 0x0000000808077824 */ /* 0x040fe400078e0205 */
[----:B------:R-:W-:Y:S02]  /*5a60*/  VIADD R8, R8, 0x1 ;  /* 0x0000000108087836 */ /* 0x000fe40000000000 */
[----:B------:R-:W0:Y:S03]  /*5a70*/  SYNCS.PHASECHK.TRANS64.TRYWAIT P0, [R7+URZ], R2 ;  /* 0x00000002070075a7 */ /* 0x000e26000800017f */
[----:B------:R-:W-:-:S04]  /*5a80*/  ISETP.NE.AND P1, PT, R8, 0x7, PT ;  /* 0x000000070800780c */ /* 0x000fc80003f25270 */
[----:B------:R-:W-:Y:S02]  /*5a90*/  SEL R0, RZ, 0x1, P1 ;  /* 0x00000001ff007807 */ /* 0x000fe40000800000 */
[----:B------:R-:W-:Y:S02]  /*5aa0*/  SEL R8, R8, RZ, P1 ;  /* 0x000000ff08087207 */ /* 0x000fe40000800000 */
[----:B------:R-:W-:-:S03]  /*5ab0*/  LOP3.LUT R9, R3, R0, RZ, 0x3c, !PT ;  /* 0x0000000003097212 */ /* 0x000fc600078e3cff */
[----:B------:R-:W-:Y:S01]  /*5ac0*/  IMAD R6, R8, 0x8, R5 ;  /* 0x0000000808067824 */ /* 0x000fe200078e0205 */
[----:B------:R-:W-:Y:S01]  /*5ad0*/  SHF.L.U32 R3, R9, 0x1f, RZ ;  /* 0x0000001f09037819 */ /* 0x000fe200000006ff */
[----:B0-----:R-:W-:Y:S06]  /*5ae0*/  @!P0 BRA `(.L_x_122) ;  /* 0x00000004007c8947 */ /* 0x001fec0003800000 */
.L_x_138:
[----:B------:R-:W1:Y:S01]  /*5af0*/  SYNCS.PHASECHK.TRANS64.TRYWAIT P0, [R6+URZ], R3 ;  /* 0x00000003060075a7 */ /* 0x000e62000800017f */
[----:B------:R-:W-:-:S05]  /*5b00*/  VIADD R0, R8, 0x1 ;  /* 0x0000000108007836 */ /* 0x000fca0000000000 */
[----:B------:R-:W-:-:S04]  /*5b10*/  ISETP.NE.AND P1, PT, R0, 0x7, PT ;  /* 0x000000070000780c */ /* 0x000fc80003f25270 */
[----:B0-----:R-:W-:Y:S02]  /*5b20*/  SEL R2, RZ, 0x1, P1 ;  /* 0x00000001ff027807 */ /* 0x001fe40000800000 */
[----:B------:R-:W-:Y:S02]  /*5b30*/  SEL R0, R0, RZ, P1 ;  /* 0x000000ff00007207 */ /* 0x000fe40000800000 */
[----:B------:R-:W-:-:S03]  /*5b40*/  LOP3.LUT R9, R9, R2, RZ, 0x3c, !PT ;  /* 0x0000000209097212 */ /* 0x000fc600078e3cff */
[----:B------:R-:W-:Y:S01]  /*5b50*/  IMAD R7, R0, 0x8, R5 ;  /* 0x0000000800077824 */ /* 0x000fe200078e0205 */
[----:B------:R-:W-:Y:S01]  /*5b60*/  SHF.L.U32 R4, R9, 0x1f, RZ ;  /* 0x0000001f09047819 */ /* 0x000fe200000006ff */
[----:B-1----:R-:W-:Y:S06]  /*5b70*/  @!P0 BRA `(.L_x_123) ;  /* 0x00000004006c8947 */ /* 0x002fec0003800000 */
.L_x_139:
[----:B------:R-:W1:Y:S01]  /*5b80*/  SYNCS.PHASECHK.TRANS64.TRYWAIT P0, [R7+URZ], R4 ;  /* 0x00000004070075a7 */ /* 0x000e62000800017f */
[----:B------:R-:W-:-:S05]  /*5b90*/  VIADD R0, R0, 0x1 ;  /* 0x0000000100007836 */ /* 0x000fca0000000000 */
[----:B------:R-:W-:-:S04]  /*5ba0*/  ISETP.NE.AND P1, PT, R0, 0x7, PT ;  /* 0x000000070000780c */ /* 0x000fc80003f25270 */
[----:B------:R-:W-:Y:S02]  /*5bb0*/  SEL R2, RZ, 0x1, P1 ;  /* 0x00000001ff027807 */ /* 0x000fe40000800000 */
[----:B------:R-:W-:Y:S02]  /*5bc0*/  SEL R0, R0, RZ, P1 ;  /* 0x000000ff00007207 */ /* 0x000fe40000800000 */
[----:B------:R-:W-:-:S03]  /*5bd0*/  LOP3.LUT R9, R9, R2, RZ, 0x3c, !PT ;  /* 0x0000000209097212 */ /* 0x000fc600078e3cff */
[----:B0-----:R-:W-:Y:S01]  /*5be0*/  IMAD R6, R0, 0x8, R5 ;  /* 0x0000000800067824 */ /* 0x001fe200078e0205 */
[----:B------:R-:W-:Y:S01]  /*5bf0*/  SHF.L.U32 R3, R9, 0x1f, RZ ;  /* 0x0000001f09037819 */ /* 0x000fe200000006ff */
[----:B-1----:R-:W-:Y:S06]  /*5c00*/  @!P0 BRA `(.L_x_124) ;  /* 0x00000004005c8947 */ /* 0x002fec0003800000 */
.L_x_140:
        /* <DEDUP_REMOVED lines=9> */
.L_x_141:
        /* <DEDUP_REMOVED lines=9> */
.L_x_142:
[----:B------:R-:W1:Y:S01]  /*5d30*/  SYNCS.PHASECHK.TRANS64.TRYWAIT P0, [R6+URZ], R3 ;  /* 0x00000003060075a7 */ /* 0x000e62000800017f */
[----:B------:R-:W-:-:S05]  /*5d40*/  VIADD R0, R0, 0x1 ;  /* 0x0000000100007836 */ /* 0x000fca0000000000 */
[----:B------:R-:W-:-:S04]  /*5d50*/  ISETP.NE.AND P1, PT, R0, 0x7, PT ;  /* 0x000000070000780c */ /* 0x000fc80003f25270 */
[----:B------:R-:W-:Y:S02]  /*5d60*/  SEL R2, RZ, 0x1, P1 ;  /* 0x00000001ff027807 */ /* 0x000fe40000800000 */
[----:B------:R-:W-:Y:S02]  /*5d70*/  SEL R0, R0, RZ, P1 ;  /* 0x000000ff00007207 */ /* 0x000fe40000800000 */
[----:B------:R-:W-:Y:S01]  /*5d80*/  LOP3.LUT R2, R9, R2, RZ, 0x3c, !PT ;  /* 0x0000000209027212 */ /* 0x000fe200078e3cff */
[----:B-1----:R-:W-:Y:S06]  /*5d90*/  @!P0 BRA `(.L_x_127) ;  /* 0x0000000400348947 */ /* 0x002fec0003800000 */
.L_x_143:
[----:B------:R-:W-:Y:S01]  /*5da0*/  IMAD R5, R0, 0x8, R5 ;  /* 0x0000000800057824 */ /* 0x000fe200078e0205 */
[----:B------:R-:W-:-:S07]  /*5db0*/  SHF.L.U32 R0, R2, 0x1f, RZ ;  /* 0x0000001f02007819 */ /* 0x000fce00000006ff */
.L_x_128:
[----:B--2---:R2:W3:Y:S02]  /*5dc0*/  SYNCS.PHASECHK.TRANS64.TRYWAIT P0, [R5+URZ], R0 ;  /* 0x00000000050075a7 */ /* 0x0044e4000800017f */
[----:B---3--:R-:W-:Y:S05]  /*5dd0*/  @!P0 NANOSLEEP.SYNCS 0x989680 ;  /* 0x009896800000895d */ /* 0x008fea0003900000 */
[----:B------:R-:W3:Y:S02]  /*5de0*/  @!P0 SYNCS.PHASECHK.TRANS64 P0, [R5+URZ], R0 ;  /* 0x00000000050085a7 */ /* 0x000ee4000800007f */
[----:B---3--:R-:W-:Y:S05]  /*5df0*/  @!P0 BRA `(.L_x_128) ;  /* 0xfffffffc00f08947 */ /* 0x008fea000383ffff */
.L_x_120:
[----:B------:R-:W-:Y:S05]  /*5e00*/  BSYNC B0 ;  /* 0x0000000000007941 */ /* 0x000fea0003800000 */
.L_x_119:
[----:B------:R-:W-:Y:S05]  /*5e10*/  EXIT ;  /* 0x000000000000794d */ /* 0x000fea0003800000 */
.L_x_19:
[----:B0-----:R-:W-:-:S04]  /*5e20*/  IMAD.U32 R3, RZ, RZ, UR43 ;  /* 0x0000002bff037e24 */ /* 0x001fc8000f8e00ff */
[----:B------:R0:W1:Y:S03]  /*5e30*/  SYNCS.PHASECHK.TRANS64.TRYWAIT P0, [R3+URZ+-0x8], R0 ;  /* 0xfffff800030075a7 */ /* 0x000066000800017f */
[----:B-1----:R-:W-:Y:S05]  /*5e40*/  @!P0 NANOSLEEP.SYNCS 0x989680 ;  /* 0x009896800000895d */ /* 0x002fea0003900000 */
[----:B------:R-:W1:Y:S02]  /*5e50*/  @!P0 SYNCS.PHASECHK.TRANS64 P0, [R3+URZ+-0x8], R0 ;  /* 0xfffff800030085a7 */ /* 0x000e64000800007f */
[----:B-1----:R-:W-:Y:S05]  /*5e60*/  @!P0 BRA `(.L_x_19) ;  /* 0xfffffffc00ec8947 */ /* 0x002fea000383ffff */
[----:B------:R-:W-:Y:S05]  /*5e70*/  BRA `(.L_x_129) ;  /* 0xffffffb800947947 */ /* 0x000fea000383ffff */
.L_x_24:
[----:B-1----:R1:W2:Y:S02]  /*5e80*/  SYNCS.PHASECHK.TRANS64.TRYWAIT P1, [R3+URZ], R0 ;  /* 0x00000000030075a7 */ /* 0x0022a4000802017f */
[----:B--2---:R-:W-:Y:S05]  /*5e90*/  @!P1 NANOSLEEP.SYNCS 0x989680 ;  /* 0x009896800000995d */ /* 0x004fea0003900000 */
[----:B------:R-:W2:Y:S02]  /*5ea0*/  @!P1 SYNCS.PHASECHK.TRANS64 P1, [R3+URZ], R0 ;  /* 0x00000000030095a7 */ /* 0x000ea4000802007f */
[----:B--2---:R-:W-:Y:S05]  /*5eb0*/  @!P1 BRA `(.L_x_24) ;  /* 0xfffffffc00f09947 */ /* 0x004fea000383ffff */
[----:B------:R-:W-:Y:S05]  /*5ec0*/  BRA `(.L_x_23) ;  /* 0xffffffbc00007947 */ /* 0x000fea000383ffff */
.L_x_29:
[----:B-1----:R-:W-:-:S04]  /*5ed0*/  IMAD.U32 R5, RZ, RZ, UR4 ;  /* 0x00000004ff057e24 */ /* 0x002fc8000f8e00ff */
[----:B------:R1:W2:Y:S03]  /*5ee0*/  SYNCS.PHASECHK.TRANS64.TRYWAIT P1, [R5+URZ], R4 ;  /* 0x00000004050075a7 */ /* 0x0002a6000802017f */
[----:B--2---:R-:W-:Y:S05]  /*5ef0*/  @!P1 NANOSLEEP.SYNCS 0x989680 ;  /* 0x009896800000995d */ /* 0x004fea0003900000 */
[----:B------:R-:W2:Y:S02]  /*5f00*/  @!P1 SYNCS.PHASECHK.TRANS64 P1, [R5+URZ], R4 ;  /* 0x00000004050095a7 */ /* 0x000ea4000802007f */
[----:B--2---:R-:W-:Y:S05]  /*5f10*/  @!P1 BRA `(.L_x_29) ;  /* 0xfffffffc00ec9947 */ /* 0x004fea000383ffff */
[----:B------:R-:W-:Y:S05]  /*5f20*/  BRA `(.L_x_28) ;  /* 0xffffffc000287947 */ /* 0x000fea000383ffff */
.L_x_37:
[----:B0-----:R-:W-:-:S04]  /*5f30*/  IMAD.U32 R3, RZ, RZ, UR43 ;  /* 0x0000002bff037e24 */ /* 0x001fc8000f8e00ff */
[----:B------:R0:W1:Y:S03]  /*5f40*/  SYNCS.PHASECHK.TRANS64.TRYWAIT P0, [R3+URZ+0x8], R0 ;  /* 0x00000800030075a7 */ /* 0x000066000800017f */
[----:B-1----:R-:W-:Y:S05]  /*5f50*/  @!P0 NANOSLEEP.SYNCS 0x989680 ;  /* 0x009896800000895d */ /* 0x002fea0003900000 */
[----:B------:R-:W1:Y:S02]  /*5f60*/  @!P0 SYNCS.PHASECHK.TRANS64 P0, [R3+URZ+0x8], R0 ;  /* 0x00000800030085a7 */ /* 0x000e64000800007f */
[----:B-1----:R-:W-:Y:S05]  /*5f70*/  @!P0 BRA `(.L_x_37) ;  /* 0xfffffffc00ec8947 */ /* 0x002fea000383ffff */
[----:B------:R-:W-:Y:S05]  /*5f80*/  BRA `(.L_x_130) ;  /* 0xffffffc400ec7947 */ /* 0x000fea000383ffff */
.L_x_106:
[----:B------:R-:W-:Y:S01]  /*5f90*/  BSSY B1, `(.L_x_131) ;  /* 0x0000006000017945 */ /* 0x000fe20003800000 */
[----:B------:R-:W-:-:S07]  /*5fa0*/  IMAD.MOV.U32 R15, RZ, RZ, -0x1 ;  /* 0xffffffffff0f7424 */ /* 0x000fce00078e00ff */
[----:B-----5:R-:W-:Y:S05]  /*5fb0*/  WARPSYNC.COLLECTIVE R15, `(.L_x_132) ;  /* 0x000000000f0c7348 */ /* 0x020fea0003c00000 */
[----:B------:R-:W-:Y:S02]  /*5fc0*/  ELECT P6, UR62, PT ;  /* 0x00000000003e782f */ /* 0x000fe400038c0000 */
[----:B------:R-:W-:Y:S01]  /*5fd0*/  MOV R14, UR62 ;  /* 0x0000003e000e7c02 */ /* 0x000fe20008000f00 */
[----:B-----5:R-:W-:Y:S10]  /*5fe0*/  ENDCOLLECTIVE ;  /* 0x000000000000791b */ /* 0x020ff40003800000 */
.L_x_132:
[----:B------:R-:W-:Y:S05]  /*5ff0*/  BSYNC B1 ;  /* 0x0000000000017941 */ /* 0x000fea0003800000 */
.L_x_131:
[----:B------:R-:W-:Y:S05]  /*6000*/  BRA `(.L_x_133) ;  /* 0xffffffec00507947 */ /* 0x000fea000383ffff */
.L_x_109:
[----:B-1----:R1:W2:Y:S02]  /*6010*/  SYNCS.PHASECHK.TRANS64.TRYWAIT P1, [R11+URZ+0x38], R6 ;  /* 0x000038060b0075a7 */ /* 0x0022a4000802017f */
[----:B--2---:R-:W-:Y:S05]  /*6020*/  @!P1 NANOSLEEP.SYNCS 0x989680 ;  /* 0x009896800000995d */ /* 0x004fea0003900000 */
[----:B------:R-:W2:Y:S02]  /*6030*/  @!P1 SYNCS.PHASECHK.TRANS64 P1, [R11+URZ+0x38], R6 ;  /* 0x000038060b0095a7 */ /* 0x000ea4000802007f */
[----:B--2---:R-:W-:Y:S05]  /*6040*/  @!P1 BRA `(.L_x_109) ;  /* 0xfffffffc00f09947 */ /* 0x004fea000383ffff */
[----:B------:R-:W-:Y:S05]  /*6050*/  BRA `(.L_x_134) ;  /* 0xffffffec00887947 */ /* 0x000fea000383ffff */
.L_x_118:
[----:B------:R-:W-:Y:S01]  /*6060*/  BSSY B0, `(.L_x_135) ;  /* 0x0000006000007945 */ /* 0x000fe20003800000 */
[----:B------:R-:W-:-:S07]  /*6070*/  IMAD.MOV.U32 R15, RZ, RZ, -0x1 ;  /* 0xffffffffff0f7424 */ /* 0x000fce00078e00ff */
[----:B-----5:R-:W-:Y:S05]  /*6080*/  WARPSYNC.COLLECTIVE R15, `(.L_x_136) ;  /* 0x000000000f0c7348 */ /* 0x020fea0003c00000 */
[----:B------:R-:W-:Y:S02]  /*6090*/  ELECT P6, UR62, PT ;  /* 0x00000000003e782f */ /* 0x000fe400038c0000 */
[----:B------:R-:W-:Y:S01]  /*60a0*/  MOV R14, UR62 ;  /* 0x0000003e000e7c02 */ /* 0x000fe20008000f00 */
[----:B-----5:R-:W-:Y:S10]  /*60b0*/  ENDCOLLECTIVE ;  /* 0x000000000000791b */ /* 0x020ff40003800000 */
.L_x_136:
[----:B------:R-:W-:Y:S05]  /*60c0*/  BSYNC B0 ;  /* 0x0000000000007941 */ /* 0x000fea0003800000 */
.L_x_135:
[----:B------:R-:W-:Y:S05]  /*60d0*/  BRA `(.L_x_137) ;  /* 0xfffffff800307947 */ /* 0x000fea000383ffff */
.L_x_122:
[----:B0-----:R0:W1:Y:S02]  /*60e0*/  SYNCS.PHASECHK.TRANS64.TRYWAIT P0, [R7+URZ], R2 ;  /* 0x00000002070075a7 */ /* 0x001064000800017f */
[----:B-1----:R-:W-:Y:S05]  /*60f0*/  @!P0 NANOSLEEP.SYNCS 0x989680 ;  /* 0x009896800000895d */ /* 0x002fea0003900000 */
[----:B------:R-:W1:Y:S02]  /*6100*/  @!P0 SYNCS.PHASECHK.TRANS64 P0, [R7+URZ], R2 ;  /* 0x00000002070085a7 */ /* 0x000e64000800007f */
[----:B-1----:R-:W-:Y:S05]  /*6110*/  @!P0 BRA `(.L_x_122) ;  /* 0xfffffffc00f08947 */ /* 0x002fea000383ffff */
[----:B------:R-:W-:Y:S05]  /*6120*/  BRA `(.L_x_138) ;  /* 0xfffffff800707947 */ /* 0x000fea000383ffff */
.L_x_123:
[----:B0-----:R0:W1:Y:S02]  /*6130*/  SYNCS.PHASECHK.TRANS64.TRYWAIT P0, [R6+URZ], R3 ;  /* 0x00000003060075a7 */ /* 0x001064000800017f */
[----:B-1----:R-:W-:Y:S05]  /*6140*/  @!P0 NANOSLEEP.SYNCS 0x989680 ;  /* 0x009896800000895d */ /* 0x002fea0003900000 */
[----:B------:R-:W1:Y:S02]  /*6150*/  @!P0 SYNCS.PHASECHK.TRANS64 P0, [R6+URZ], R3 ;  /* 0x00000003060085a7 */ /* 0x000e64000800007f */
[----:B-1----:R-:W-:Y:S05]  /*6160*/  @!P0 BRA `(.L_x_123) ;  /* 0xfffffffc00f08947 */ /* 0x002fea000383ffff */
[----:B------:R-:W-:Y:S05]  /*6170*/  BRA `(.L_x_139) ;  /* 0xfffffff800807947 */ /* 0x000fea000383ffff */
.L_x_124:
[----:B0-----:R0:W1:Y:S02]  /*6180*/  SYNCS.PHASECHK.TRANS64.TRYWAIT P0, [R7+URZ], R4 ;  /* 0x00000004070075a7 */ /* 0x001064000800017f */
[----:B-1----:R-:W-:Y:S05]  /*6190*/  @!P0 NANOSLEEP.SYNCS 0x989680 ;  /* 0x009896800000895d */ /* 0x002fea0003900000 */
[----:B------:R-:W1:Y:S02]  /*61a0*/  @!P0 SYNCS.PHASECHK.TRANS64 P0, [R7+URZ], R4 ;  /* 0x00000004070085a7 */ /* 0x000e64000800007f */
[----:B-1----:R-:W-:Y:S05]  /*61b0*/  @!P0 BRA `(.L_x_124) ;  /* 0xfffffffc00f08947 */ /* 0x002fea000383ffff */
[----:B------:R-:W-:Y:S05]  /*61c0*/  BRA `(.L_x_140) ;  /* 0xfffffff800907947 */ /* 0x000fea000383ffff */
.L_x_125:
[----:B0-----:R0:W1:Y:S02]  /*61d0*/  SYNCS.PHASECHK.TRANS64.TRYWAIT P0, [R6+URZ], R3 ;  /* 0x00000003060075a7 */ /* 0x001064000800017f */
[----:B-1----:R-:W-:Y:S05]  /*61e0*/  @!P0 NANOSLEEP.SYNCS 0x989680 ;  /* 0x009896800000895d */ /* 0x002fea0003900000 */
[----:B------:R-:W1:Y:S02]  /*61f0*/  @!P0 SYNCS.PHASECHK.TRANS64 P0, [R6+URZ], R3 ;  /* 0x00000003060085a7 */ /* 0x000e64000800007f */
[----:B-1----:R-:W-:Y:S05]  /*6200*/  @!P0 BRA `(.L_x_125) ;  /* 0xfffffffc00f08947 */ /* 0x002fea000383ffff */
[----:B------:R-:W-:Y:S05]  /*6210*/  BRA `(.L_x_141) ;  /* 0xfffffff800a07947 */ /* 0x000fea000383ffff */
.L_x_126:
[----:B0-----:R0:W1:Y:S02]  /*6220*/  SYNCS.PHASECHK.TRANS64.TRYWAIT P0, [R7+URZ], R4 ;  /* 0x00000004070075a7 */ /* 0x001064000800017f */
[----:B-1----:R-:W-:Y:S05]  /*6230*/  @!P0 NANOSLEEP.SYNCS 0x989680 ;  /* 0x009896800000895d */ /* 0x002fea0003900000 */
[----:B------:R-:W1:Y:S02]  /*6240*/  @!P0 SYNCS.PHASECHK.TRANS64 P0, [R7+URZ], R4 ;  /* 0x00000004070085a7 */ /* 0x000e64000800007f */
[----:B-1----:R-:W-:Y:S05]  /*6250*/  @!P0 BRA `(.L_x_126) ;  /* 0xfffffffc00f08947 */ /* 0x002fea000383ffff */
[----:B------:R-:W-:Y:S05]  /*6260*/  BRA `(.L_x_142) ;  /* 0xfffffff800b07947 */ /* 0x000fea000383ffff */
.L_x_127:
[----:B-1----:R1:W2:Y:S02]  /*6270*/  SYNCS.PHASECHK.TRANS64.TRYWAIT P0, [R6+URZ], R3 ;  /* 0x00000003060075a7 */ /* 0x0022a4000800017f */
[----:B--2---:R-:W-:Y:S05]  /*6280*/  @!P0 NANOSLEEP.SYNCS 0x989680 ;  /* 0x009896800000895d */ /* 0x004fea0003900000 */
[----:B------:R-:W2:Y:S02]  /*6290*/  @!P0 SYNCS.PHASECHK.TRANS64 P0, [R6+URZ], R3 ;  /* 0x00000003060085a7 */ /* 0x000ea4000800007f */
[----:B--2---:R-:W-:Y:S05]  /*62a0*/  @!P0 BRA `(.L_x_127) ;  /* 0xfffffffc00f08947 */ /* 0x004fea000383ffff */
[----:B------:R-:W-:Y:S05]  /*62b0*/  BRA `(.L_x_143) ;  /* 0xfffffff800b87947 */ /* 0x000fea000383ffff */
.L_x_144:
[----:B------:R-:W-:-:S00]  /*62c0*/  BRA `(.L_x_144) ;  /* 0xfffffffc00fc7947 */ /* 0x000fc0000383ffff */
[----:B------:R-:W-:-:S00]  /*62d0*/  NOP ;  /* 0x0000000000007918 */ /* 0x000fc00000000000 */
        /* <DEDUP_REMOVED lines=10> */
.L_x_145:


//--------------------- .nv.global.init           --------------------------
	.section	.nv.global.init,"aw",@progbits
.nv.global.init:
	.type		$str$22,@object
	.size		$str$22,($str$23 - $str$22)
$str$22:
        /*0000*/ 	.byte	0x6b, 0x5f, 0x74, 0x69, 0x6c, 0x65, 0x5f, 0x63, 0x6f, 0x75, 0x6e, 0x74, 0x20, 0x3e, 0x3d, 0x20
        /*0010*/ 	.byte	0x31, 0x00
	.type		$str$23,@object
	.size		$str$23,(__unnamed_1 - $str$23)
$str$23:
        /*0012*/ 	.byte	0x2f, 0x74, 0x6d, 0x70, 0x2f, 0x63, 0x75, 0x74, 0x6c, 0x61, 0x73, 0x73, 0x5f, 0x73, 0x77, 0x65
        /*0022*/ 	.byte	0x65, 0x70, 0x5f, 0x73, 0x72, 0x63, 0x2f, 0x69, 0x6e, 0x63, 0x6c, 0x75, 0x64, 0x65, 0x2f, 0x63
        /*0032*/ 	.byte	0x75, 0x74, 0x6c, 0x61, 0x73, 0x73, 0x2f, 0x67, 0x65, 0x6d, 0x6d, 0x2f, 0x63, 0x6f, 0x6c, 0x6c
        /*0042*/ 	.byte	0x65, 0x63, 0x74, 0x69, 0x76, 0x65, 0x2f, 0x73, 0x6d, 0x39, 0x30, 0x5f, 0x6d, 0x6d, 0x61, 0x5f
        /*0052*/ 	.byte	0x74, 0x6d, 0x61, 0x5f, 0x67, 0x6d, 0x6d, 0x61, 0x5f, 0x73, 0x73, 0x5f, 0x77, 0x61, 0x72, 0x70
        /*0062*/ 	.byte	0x73, 0x70, 0x65, 0x63, 0x69, 0x61, 0x6c, 0x69, 0x7a, 0x65, 0x64, 0x2e, 0x68, 0x70, 0x70, 0x00
	.type		__unnamed_1,@object
	.size		__unnamed_1,(.L_0 - __unnamed_1)
__unnamed_1:
        /*0072*/ 	.byte	0x76, 0x6f, 0x69, 0x64, 0x20, 0x63, 0x75, 0x74, 0x6c, 0x61, 0x73, 0x73, 0x3a, 0x3a, 0x67, 0x65
        /* <DEDUP_REMOVED lines=176> */
.L_0:


//--------------------- .nv.shared._ZN7cutlass13device_kernelINS_4gemm6kernel13GemmUniversalIN4cute5tupleIJiiiiEEENS1_10collective13CollectiveMmaINS1_34MainloopSm90TmaGmmaWarpSpecializedILi7ENS5_IJNS4_1CILi4EEESB_NSA_ILi1EEEEEENS1_32KernelTmaWarpSpecializedPingpongEEENS5_IJNSA_ILi64EEESG_SG_EEEfNS5_IJlSC_lEEEfSI_NS4_8TiledMMAINS4_8MMA_AtomIJNS4_4SM904GMMA29MMA_64x64x8_F32TF32TF32_SS_TNILNSM_7ScaleInE1ELSO_1EEEEEENS4_6LayoutINS5_IJSC_SC_SC_EEENS5_IJNSA_ILi0EEEST_ST_EEEEENS5_IJNS4_10UnderscoreESW_SW_EEEEENS4_23SM90_TMA_LOAD_MULTICASTENS4_14ComposedLayoutINS4_7SwizzleILi3ELi4ELi3EEENS4_18smem_ptr_flag_bitsILi32EEENSR_INS5_IJNSA_ILi8EEENSA_ILi32EEEEEENS5_IJS16_SC_EEEEEEEvNS4_8identityESZ_S1A_vS1B_EENS_8epilogue10collective6detail29Sm90TmaWarpSpecializedAdapterINS1E_15DefaultEpilogueIfSI_SI_NS1D_6thread17LinearCombinationIfLi1EffLNS1I_9ScaleType4KindE0ELNS_15FloatRoundStyleE2EfEENS1_15EpilogueDefaultEEEEEvvEEEEvNT_6ParamsE --------------------------
	.section	.nv.shared._ZN7cutlass13device_kernelINS_4gemm6kernel13GemmUniversalIN4cute5tupleIJiiiiEEENS1_10collective13CollectiveMmaINS1_34MainloopSm90TmaGmmaWarpSpecializedILi7ENS5_IJNS4_1CILi4EEESB_NSA_ILi1EEEEEENS1_32KernelTmaWarpSpecializedPingpongEEENS5_IJNSA_ILi64EEESG_SG_EEEfNS5_IJlSC_lEEEfSI_NS4_8TiledMMAINS4_8MMA_AtomIJNS4_4SM904GMMA29MMA_64x64x8_F32TF32TF32_SS_TNILNSM_7ScaleInE1ELSO_1EEEEEENS4_6LayoutINS5_IJSC_SC_SC_EEENS5_IJNSA_ILi0EEEST_ST_EEEEENS5_IJNS4_10UnderscoreESW_SW_EEEEENS4_23SM90_TMA_LOAD_MULTICASTENS4_14ComposedLayoutINS4_7SwizzleILi3ELi4ELi3EEENS4_18smem_ptr_flag_bitsILi32EEENSR_INS5_IJNSA_ILi8EEENSA_ILi32EEEEEENS5_IJS16_SC_EEEEEEEvNS4_8identityESZ_S1A_vS1B_EENS_8epilogue10collective6detail29Sm90TmaWarpSpecializedAdapterINS1E_15DefaultEpilogueIfSI_SI_NS1D_6thread17LinearCombinationIfLi1EffLNS1I_9ScaleType4KindE0ELNS_15FloatRoundStyleE2EfEENS1_15EpilogueDefaultEEEEEvvEEEEvNT_6ParamsE,"aw",@nobits
	.sectionflags	@""
	.align	16
	.zero		1024


//--------------------- .nv.shared.reserved.0     --------------------------
	.section	.nv.shared.reserved.0,"aw",@nobits
	.weak		__nv_reservedSMEM_offset_0_alias
	.size		__nv_reservedSMEM_offset_0_alias, 0, 0
	.other		__nv_reservedSMEM_offset_0_alias,@"STO_CUDA_RESERVED_SHARED STV_DEFAULT"
__nv_reservedSMEM_offset_0_alias:
	.zero		0


//--------------------- .nv.global                --------------------------
	.section	.nv.global,"aw",@nobits
.nv.global:
	.type		_ZN40_INTERNAL_ddc639ea_4_k_cu_1345ab44_302204cute1_E,@object
	.size		_ZN40_INTERNAL_ddc639ea_4_k_cu_1345ab44_302204cute1_E,(_ZN40_INTERNAL_ddc639ea_4_k_cu_1345ab44_302204cuda3std3__45__cpo6cbeginE - _ZN40_INTERNAL_ddc639ea_4_k_cu_1345ab44_302204cute1_E)
_ZN40_INTERNAL_ddc639ea_4_k_cu_1345ab44_302204cute1_E:
	.zero		1
	.type		_ZN40_INTERNAL_ddc639ea_4_k_cu_1345ab44_302204cuda3std3__45__cpo6cbeginE,@object
	.size		_ZN40_INTERNAL_ddc639ea_4_k_cu_1345ab44_302204cuda3std3__45__cpo6cbeginE,(_ZN40_INTERNAL_ddc639ea_4_k_cu_1345ab44_302204cuda3std3__48in_placeE - _ZN40_INTERNAL_ddc639ea_4_k_cu_1345ab44_302204cuda3std3__45__cpo6cbeginE)
_ZN40_INTERNAL_ddc639ea_4_k_cu_1345ab44_302204cuda3std3__45__cpo6cbeginE:
	.zero		1
	.type		_ZN40_INTERNAL_ddc639ea_4_k_cu_1345ab44_302204cuda3std3__48in_placeE,@object
	.size		_ZN40_INTERNAL_ddc639ea_4_k_cu_1345ab44_302204cuda3std3__48in_placeE,(_ZN40_INTERNAL_ddc639ea_4_k_cu_1345ab44_302204cuda3std6ranges3__45__cpo9iter_moveE - _ZN40_INTERNAL_ddc639ea_4_k_cu_1345ab44_302204cuda3std3__48in_placeE)
_ZN40_INTERNAL_ddc639ea_4_k_cu_1345ab44_302204cuda3std3__48in_placeE:
	.zero		1
	.type		_ZN40_INTERNAL_ddc639ea_4_k_cu_1345ab44_302204cuda3std6ranges3__45__cpo9iter_moveE,@object
	.size		_ZN40_INTERNAL_ddc639ea_4_k_cu_1345ab44_302204cuda3std6ranges3__45__cpo9iter_moveE,(_ZN40_INTERNAL_ddc639ea_4_k_cu_1345ab44_302204cuda3std3__45__cpo5beginE - _ZN40_INTERNAL_ddc639ea_4_k_cu_1345ab44_302204cuda3std6ranges3__45__cpo9iter_moveE)
_ZN40_INTERNAL_ddc639ea_4_k_cu_1345ab44_302204cuda3std6ranges3__45__cpo9iter_moveE:
	.zero		1
	.type		_ZN40_INTERNAL_ddc639ea_4_k_cu_1345ab44_302204cuda3std3__45__cpo5beginE,@object
	.size		_ZN40_INTERNAL_ddc639ea_4_k_cu_1345ab44_302204cuda3std3__45__cpo5beginE,(_ZN40_INTERNAL_ddc639ea_4_k_cu_1345ab44_302204cuda3std3__442_GLOBAL__N__ddc639ea_4_k_cu_1345ab44_302206ignoreE - _ZN40_INTERNAL_ddc639ea_4_k_cu_1345ab44_302204cuda3std3__45__cpo5beginE)
_ZN40_INTERNAL_ddc639ea_4_k_cu_1345ab44_302204cuda3std3__45__cpo5beginE:
	.zero		1
	.type		_ZN40_INTERNAL_ddc639ea_4_k_cu_1345ab44_302204cuda3std3__442_GLOBAL__N__ddc639ea_4_k_cu_1345ab44_302206ignoreE,@object
	.size		_ZN40_INTERNAL_ddc639ea_4_k_cu_1345ab44_302204cuda3std3__442_GLOBAL__N__ddc639ea_4_k_cu_1345ab44_302206ignoreE,(_ZN40_INTERNAL_ddc639ea_4_k_cu_1345ab44_302204cute7productE - _ZN40_INTERNAL_ddc639ea_4_k_cu_1345ab44_302204cuda3std3__442_GLOBAL__N__ddc639ea_4_k_cu_1345ab44_302206ignoreE)
_ZN40_INTERNAL_ddc639ea_4_k_cu_1345ab44_302204cuda3std3__442_GLOBAL__N__ddc639ea_4_k_cu_1345ab44_302206ignoreE:
	.zero		1
	.type		_ZN40_INTERNAL_ddc639ea_4_k_cu_1345ab44_302204cute7productE,@object
	.size		_ZN40_INTERNAL_ddc639ea_4_k_cu_1345ab44_302204cute7productE,(_ZN40_INTERNAL_ddc639ea_4_k_cu_1345ab44_302204cuda3std3__45__cpo3endE - _ZN40_INTERNAL_ddc639ea_4_k_cu_1345ab44_302204cute7productE)
_ZN40_INTERNAL_ddc639ea_4_k_cu_1345ab44_302204cute7productE:
	.zero		1
	.type		_ZN40_INTERNAL_ddc639ea_4_k_cu_1345ab44_302204cuda3std3__45__cpo3endE,@object
	.size		_ZN40_INTERNAL_ddc639ea_4_k_cu_1345ab44_302204cuda3std3__45__cpo3endE,(_ZN40_INTERNAL_ddc639ea_4_k_cu_1345ab44_302204cuda3std3__419piecewise_constructE - _ZN40_INTERNAL_ddc639ea_4_k_cu_1345ab44_302204cuda3std3__45__cpo3endE)
_ZN40_INTERNAL_ddc639ea_4_k_cu_1345ab44_302204cuda3std3__45__cpo3endE:
	.zero		1
	.type		_ZN40_INTERNAL_ddc639ea_4_k_cu_1345ab44_302204cuda3std3__419piecewise_constructE,@object
	.size		_ZN40_INTERNAL_ddc639ea_4_k_cu_1345ab44_302204cuda3std3__419piecewise_constructE,(_ZN40_INTERNAL_ddc639ea_4_k_cu_1345ab44_302204cuda3std3__45__cpo4cendE - _ZN40_INTERNAL_ddc639ea_4_k_cu_1345ab44_302204cuda3std3__419piecewise_constructE)
_ZN40_INTERNAL_ddc639ea_4_k_cu_1345ab44_302204cuda3std3__419piecewise_constructE:
	.zero		1
	.type		_ZN40_INTERNAL_ddc639ea_4_k_cu_1345ab44_302204cuda3std3__45__cpo4cendE,@object
	.size		_ZN40_INTERNAL_ddc639ea_4_k_cu_1345ab44_302204cuda3std3__45__cpo4cendE,(_ZN40_INTERNAL_ddc639ea_4_k_cu_1345ab44_302204cuda3std6ranges3__45__cpo4swapE - _ZN40_INTERNAL_ddc639ea_4_k_cu_1345ab44_302204cuda3std3__45__cpo4cendE)
_ZN40_INTERNAL_ddc639ea_4_k_cu_1345ab44_302204cuda3std3__45__cpo4cendE:
	.zero		1
	.type		_ZN40_INTERNAL_ddc639ea_4_k_cu_1345ab44_302204cuda3std6ranges3__45__cpo4swapE,@object
	.size		_ZN40_INTERNAL_ddc639ea_4_k_cu_1345ab44_302204cuda3std6ranges3__45__cpo4swapE,(.L_8 - _ZN40_INTERNAL_ddc639ea_4_k_cu_1345ab44_302204cuda3std6ranges3__45__cpo4swapE)
_ZN40_INTERNAL_ddc639ea_4_k_cu_1345ab44_302204cuda3std6ranges3__45__cpo4swapE:
	.zero		1
.L_8:


//--------------------- .nv.constant0._ZN7cutlass13device_kernelINS_4gemm6kernel13GemmUniversalIN4cute5tupleIJiiiiEEENS1_10collective13CollectiveMmaINS1_34MainloopSm90TmaGmmaWarpSpecializedILi7ENS5_IJNS4_1CILi4EEESB_NSA_ILi1EEEEEENS1_32KernelTmaWarpSpecializedPingpongEEENS5_IJNSA_ILi64EEESG_SG_EEEfNS5_IJlSC_lEEEfSI_NS4_8TiledMMAINS4_8MMA_AtomIJNS4_4SM904GMMA29MMA_64x64x8_F32TF32TF32_SS_TNILNSM_7ScaleInE1ELSO_1EEEEEENS4_6LayoutINS5_IJSC_SC_SC_EEENS5_IJNSA_ILi0EEEST_ST_EEEEENS5_IJNS4_10UnderscoreESW_SW_EEEEENS4_23SM90_TMA_LOAD_MULTICASTENS4_14ComposedLayoutINS4_7SwizzleILi3ELi4ELi3EEENS4_18smem_ptr_flag_bitsILi32EEENSR_INS5_IJNSA_ILi8EEENSA_ILi32EEEEEENS5_IJS16_SC_EEEEEEEvNS4_8identityESZ_S1A_vS1B_EENS_8epilogue10collective6detail29Sm90TmaWarpSpecializedAdapterINS1E_15DefaultEpilogueIfSI_SI_NS1D_6thread17LinearCombinationIfLi1EffLNS1I_9ScaleType4KindE0ELNS_15FloatRoundStyleE2EfEENS1_15EpilogueDefaultEEEEEvvEEEEvNT_6ParamsE --------------------------
	.section	.nv.constant0._ZN7cutlass13device_kernelINS_4gemm6kernel13GemmUniversalIN4cute5tupleIJiiiiEEENS1_10collective13CollectiveMmaINS1_34MainloopSm90TmaGmmaWarpSpecializedILi7ENS5_IJNS4_1CILi4EEESB_NSA_ILi1EEEEEENS1_32KernelTmaWarpSpecializedPingpongEEENS5_IJNSA_ILi64EEESG_SG_EEEfNS5_IJlSC_lEEEfSI_NS4_8TiledMMAINS4_8MMA_AtomIJNS4_4SM904GMMA29MMA_64x64x8_F32TF32TF32_SS_TNILNSM_7ScaleInE1ELSO_1EEEEEENS4_6LayoutINS5_IJSC_SC_SC_EEENS5_IJNSA_ILi0EEEST_ST_EEEEENS5_IJNS4_10UnderscoreESW_SW_EEEEENS4_23SM90_TMA_LOAD_MULTICASTENS4_14ComposedLayoutINS4_7SwizzleILi3ELi4ELi3EEENS4_18smem_ptr_flag_bitsILi32EEENSR_INS5_IJNSA_ILi8EEENSA_ILi32EEEEEENS5_IJS16_SC_EEEEEEEvNS4_8identityESZ_S1A_vS1B_EENS_8epilogue10collective6detail29Sm90TmaWarpSpecializedAdapterINS1E_15DefaultEpilogueIfSI_SI_NS1D_6thread17LinearCombinationIfLi1EffLNS1I_9ScaleType4KindE0ELNS_15FloatRoundStyleE2EfEENS1_15EpilogueDefaultEEEEEvvEEEEvNT_6ParamsE,"a",@progbits
	.sectionflags	@""
	.align	4
.nv.constant0._ZN7cutlass13device_kernelINS_4gemm6kernel13GemmUniversalIN4cute5tupleIJiiiiEEENS1_10collective13CollectiveMmaINS1_34MainloopSm90TmaGmmaWarpSpecializedILi7ENS5_IJNS4_1CILi4EEESB_NSA_ILi1EEEEEENS1_32KernelTmaWarpSpecializedPingpongEEENS5_IJNSA_ILi64EEESG_SG_EEEfNS5_IJlSC_lEEEfSI_NS4_8TiledMMAINS4_8MMA_AtomIJNS4_4SM904GMMA29MMA_64x64x8_F32TF32TF32_SS_TNILNSM_7ScaleInE1ELSO_1EEEEEENS4_6LayoutINS5_IJSC_SC_SC_EEENS5_IJNSA_ILi0EEEST_ST_EEEEENS5_IJNS4_10UnderscoreESW_SW_EEEEENS4_23SM90_TMA_LOAD_MULTICASTENS4_14ComposedLayoutINS4_7SwizzleILi3ELi4ELi3EEENS4_18smem_ptr_flag_bitsILi32EEENSR_INS5_IJNSA_ILi8EEENSA_ILi32EEEEEENS5_IJS16_SC_EEEEEEEvNS4_8identityESZ_S1A_vS1B_EENS_8epilogue10collective6detail29Sm90TmaWarpSpecializedAdapterINS1E_15DefaultEpilogueIfSI_SI_NS1D_6thread17LinearCombinationIfLi1EffLNS1I_9ScaleType4KindE0ELNS_15FloatRoundStyleE2EfEENS1_15EpilogueDefaultEEEEEvvEEEEvNT_6ParamsE:
	.zero		1664


//--------------------- SYMBOLS --------------------------

	.type		.nv.reservedSmem.offset0,@object
	.size		.nv.reservedSmem.offset0,0x4
	.type		__assertfail,@function
